def attn_fwd(
    Q,
    K,
    V,
    Out,
    Lse,
    sm_scale,
    stride_qz,
    stride_qh,
    stride_qm,
    stride_qk,
    stride_kz,
    stride_kh,
    stride_kn,
    stride_kk,
    stride_vz,
    stride_vh,
    stride_vn,
    stride_vk,
    stride_oz,
    stride_oh,
    stride_om,
    stride_ok,
    seqlen_q,
    seqlen_k,
    BLOCK_M: tl.constexpr,
    BLOCK_N: tl.constexpr,
    HEAD_DIM: tl.constexpr,
    CAUSAL: tl.constexpr,
):
    start_m = tl.program_id(0)
    off_hz = tl.program_id(1)
    q_off = off_hz * stride_qh
    k_off = off_hz * stride_kh
    v_off = off_hz * stride_vh
    offs_m = start_m * BLOCK_M + tl.arange(0, BLOCK_M)
    offs_d = tl.arange(0, HEAD_DIM)
    offs_n = tl.arange(0, BLOCK_N)
    q_ptrs = Q + q_off + offs_m[:, None] * stride_qm + offs_d[None, :] * stride_qk
    k_ptrs = K + k_off + offs_d[:, None] * stride_kk + offs_n[None, :] * stride_kn
    v_ptrs = V + v_off + offs_n[:, None] * stride_vn + offs_d[None, :] * stride_vk
    m_i = tl.full([BLOCK_M], float("-inf"), dtype=tl.float32)
    l_i = tl.zeros([BLOCK_M], dtype=tl.float32) + 1.0
    acc = tl.zeros([BLOCK_M, HEAD_DIM], dtype=tl.float32)
    q = tl.load(q_ptrs)
    acc, l_i, m_i = _attn_fwd_inner(
        acc,
        l_i,
        m_i,
        q,
        k_ptrs,
        v_ptrs,
        sm_scale,
        stride_kn,
        stride_vn,
        start_m,
        seqlen_k,
        BLOCK_M,
        BLOCK_N,
        HEAD_DIM,
        CAUSAL,
    )
    acc = acc / l_i[:, None]
    lse = m_i + tl.math.log2(l_i) / 1.4426950408889634
    o_ptrs = (
        Out
        + off_hz * stride_oh
        + offs_m[:, None] * stride_om
        + offs_d[None, :] * stride_ok
    )
    tl.store(o_ptrs, acc.to(Out.dtype.element_ty))
    tl.store(Lse + off_hz * seqlen_q + offs_m, lse)

# config = {"BLOCK_M": 32, "BLOCK_N": 128, "HEAD_DIM": 32, "arch": "sm_100", "causal": false, "dtype": "fp8e4m3", "num_stages": 2, "num_warps": 8}
# arch = sm_100


// ===== COMPILED SASS (sm_100a) =====

	.target	sm_100a

	.elftype	@"ET_EXEC"


//--------------------- .note.nv.tkinfo           --------------------------
	.section	.note.nv.tkinfo,"",@"SHT_NOTE"
	.sectionflags	@"SHF_NOTE_NV_TKINFO"
	.tkinfo
        /*0018*/ 	.word	0x00000081
        /*0030*/ 	.string	""
        /*0030*/ 	.string	"ptxas-blackwell"
        /*0030*/ 	.string	"Cuda compilation tools, release 12.9, V12.9.86"
        /*0030*/ 	.string	"Build cuda_12.9.r12.9/compiler.36037853_0"
        /*0030*/ 	.string	"-v  -suppress-debug-info  -lineinfo  -arch sm_100a "



//--------------------- .note.nv.cuver            --------------------------
	.section	.note.nv.cuver,"",@"SHT_NOTE"
	.sectionflags	@"SHF_NOTE_NV_CUVER"
        /*0018*/ 	.short	0x0001
        /*001a*/ 	.short	0x0064
        /*001c*/ 	.short	0x0001
        /*001e*/ 	.short	0x0000
        /*0020*/ 	.short	0x0001
        /*0022*/ 	.short	0x0000


//--------------------- .nv.info                  --------------------------
	.section	.nv.info,"",@"SHT_CUDA_INFO"
	.align	4


	//----- nvinfo : EIATTR_REGCOUNT
	.align		4
        /*0000*/ 	.byte	0x04, 0x2f
        /*0002*/ 	.short	(.L_2 - .L_1)
	.align		4
.L_1:
        /*0004*/ 	.word	index@(attn_fwd)
        /*0008*/ 	.word	0x000000d8


	//----- nvinfo : EIATTR_FRAME_SIZE
	.align		4
.L_2:
        /*000c*/ 	.byte	0x04, 0x11
        /*000e*/ 	.short	(.L_4 - .L_3)
	.align		4
.L_3:
        /*0010*/ 	.word	index@(attn_fwd)
        /*0014*/ 	.word	0x00000000


	//----- nvinfo : EIATTR_MIN_STACK_SIZE
	.align		4
.L_4:
        /*0018*/ 	.byte	0x04, 0x12
        /*001a*/ 	.short	(.L_6 - .L_5)
	.align		4
.L_5:
        /*001c*/ 	.word	index@(attn_fwd)
        /*0020*/ 	.word	0x00000000
.L_6:


//--------------------- .nv.info.attn_fwd         --------------------------
	.section	.nv.info.attn_fwd,"",@"SHT_CUDA_INFO"
	.sectionflags	@""
	.align	4


	//----- nvinfo : EIATTR_CUDA_API_VERSION
	.align		4
        /*0000*/ 	.byte	0x04, 0x37
        /*0002*/ 	.short	(.L_8 - .L_7)
.L_7:
        /*0004*/ 	.word	0x00000081


	//----- nvinfo : EIATTR_KPARAM_INFO
	.align		4
.L_8:
        /*0008*/ 	.byte	0x04, 0x17
        /*000a*/ 	.short	(.L_10 - .L_9)
.L_9:
        /*000c*/ 	.word	0x00000000
        /*0010*/ 	.short	0x0019
        /*0012*/ 	.short	0x0080
        /*0014*/ 	.byte	0x00, 0xf4, 0x21, 0x00


	//----- nvinfo : EIATTR_KPARAM_INFO
	.align		4
.L_10:
        /*0018*/ 	.byte	0x04, 0x17
        /*001a*/ 	.short	(.L_12 - .L_11)
.L_11:
        /*001c*/ 	.word	0x00000000
        /*0020*/ 	.short	0x0018
        /*0022*/ 	.short	0x0078
        /*0024*/ 	.byte	0x00, 0xf4, 0x21, 0x00


	//----- nvinfo : EIATTR_KPARAM_INFO
	.align		4
.L_12:
        /*0028*/ 	.byte	0x04, 0x17
        /*002a*/ 	.short	(.L_14 - .L_13)
.L_13:
        /*002c*/ 	.word	0x00000000
        /*0030*/ 	.short	0x0017
        /*0032*/ 	.short	0x0070
        /*0034*/ 	.byte	0x00, 0xf0, 0x11, 0x00


	//----- nvinfo : EIATTR_KPARAM_INFO
	.align		4
.L_14:
        /*0038*/ 	.byte	0x04, 0x17
        /*003a*/ 	.short	(.L_16 - .L_15)
.L_15:
        /*003c*/ 	.word	0x00000000
        /*0040*/ 	.short	0x0016
        /*0042*/ 	.short	0x006c
        /*0044*/ 	.byte	0x00, 0xf0, 0x11, 0x00


	//----- nvinfo : EIATTR_KPARAM_INFO
	.align		4
.L_16:
        /*0048*/ 	.byte	0x04, 0x17
        /*004a*/ 	.short	(.L_18 - .L_17)
.L_17:
        /*004c*/ 	.word	0x00000000
        /*0050*/ 	.short	0x0015
        /*0052*/ 	.short	0x0068
        /*0054*/ 	.byte	0x00, 0xf0, 0x11, 0x00


	//----- nvinfo : EIATTR_KPARAM_INFO
	.align		4
.L_18:
        /*0058*/ 	.byte	0x04, 0x17
        /*005a*/ 	.short	(.L_20 - .L_19)
.L_19:
        /*005c*/ 	.word	0x00000000
        /*0060*/ 	.short	0x0014
        /*0062*/ 	.short	0x0064
        /*0064*/ 	.byte	0x00, 0xf0, 0x11, 0x00


	//----- nvinfo : EIATTR_KPARAM_INFO
	.align		4
.L_20:
        /*0068*/ 	.byte	0x04, 0x17
        /*006a*/ 	.short	(.L_22 - .L_21)
.L_21:
        /*006c*/ 	.word	0x00000000
        /*0070*/ 	.short	0x0013
        /*0072*/ 	.short	0x0060
        /*0074*/ 	.byte	0x00, 0xf0, 0x11, 0x00


	//----- nvinfo : EIATTR_KPARAM_INFO
	.align		4
.L_22:
        /*0078*/ 	.byte	0x04, 0x17
        /*007a*/ 	.short	(.L_24 - .L_23)
.L_23:
        /*007c*/ 	.word	0x00000000
        /*0080*/ 	.short	0x0012
        /*0082*/ 	.short	0x005c
        /*0084*/ 	.byte	0x00, 0xf0, 0x11, 0x00


	//----- nvinfo : EIATTR_KPARAM_INFO
	.align		4
.L_24:
        /*0088*/ 	.byte	0x04, 0x17
        /*008a*/ 	.short	(.L_26 - .L_25)
.L_25:
        /*008c*/ 	.word	0x00000000
        /*0090*/ 	.short	0x0011
        /*0092*/ 	.short	0x0058
        /*0094*/ 	.byte	0x00, 0xf0, 0x11, 0x00


	//----- nvinfo : EIATTR_KPARAM_INFO
	.align		4
.L_26:
        /*0098*/ 	.byte	0x04, 0x17
        /*009a*/ 	.short	(.L_28 - .L_27)
.L_27:
        /*009c*/ 	.word	0x00000000
        /*00a0*/ 	.short	0x0010
        /*00a2*/ 	.short	0x0054
        /*00a4*/ 	.byte	0x00, 0xf0, 0x11, 0x00


	//----- nvinfo : EIATTR_KPARAM_INFO
	.align		4
.L_28:
        /*00a8*/ 	.byte	0x04, 0x17
        /*00aa*/ 	.short	(.L_30 - .L_29)
.L_29:
        /*00ac*/ 	.word	0x00000000
        /*00b0*/ 	.short	0x000f
        /*00b2*/ 	.short	0x0050
        /*00b4*/ 	.byte	0x00, 0xf0, 0x11, 0x00


	//----- nvinfo : EIATTR_KPARAM_INFO
	.align		4
.L_30:
        /*00b8*/ 	.byte	0x04, 0x17
        /*00ba*/ 	.short	(.L_32 - .L_31)
.L_31:
        /*00bc*/ 	.word	0x00000000
        /*00c0*/ 	.short	0x000e
        /*00c2*/ 	.short	0x004c
        /*00c4*/ 	.byte	0x00, 0xf0, 0x11, 0x00


	//----- nvinfo : EIATTR_KPARAM_INFO
	.align		4
.L_32:
        /*00c8*/ 	.byte	0x04, 0x17
        /*00ca*/ 	.short	(.L_34 - .L_33)
.L_33:
        /*00cc*/ 	.word	0x00000000
        /*00d0*/ 	.short	0x000d
        /*00d2*/ 	.short	0x0048
        /*00d4*/ 	.byte	0x00, 0xf0, 0x11, 0x00


	//----- nvinfo : EIATTR_KPARAM_INFO
	.align		4
.L_34:
        /*00d8*/ 	.byte	0x04, 0x17
        /*00da*/ 	.short	(.L_36 - .L_35)
.L_35:
        /*00dc*/ 	.word	0x00000000
        /*00e0*/ 	.short	0x000c
        /*00e2*/ 	.short	0x0044
        /*00e4*/ 	.byte	0x00, 0xf0, 0x11, 0x00


	//----- nvinfo : EIATTR_KPARAM_INFO
	.align		4
.L_36:
        /*00e8*/ 	.byte	0x04, 0x17
        /*00ea*/ 	.short	(.L_38 - .L_37)
.L_37:
        /*00ec*/ 	.word	0x00000000
        /*00f0*/ 	.short	0x000b
        /*00f2*/ 	.short	0x0040
        /*00f4*/ 	.byte	0x00, 0xf0, 0x11, 0x00


	//----- nvinfo : EIATTR_KPARAM_INFO
	.align		4
.L_38:
        /*00f8*/ 	.byte	0x04, 0x17
        /*00fa*/ 	.short	(.L_40 - .L_39)
.L_39:
        /*00fc*/ 	.word	0x00000000
        /*0100*/ 	.short	0x000a
        /*0102*/ 	.short	0x003c
        /*0104*/ 	.byte	0x00, 0xf0, 0x11, 0x00


	//----- nvinfo : EIATTR_KPARAM_INFO
	.align		4
.L_40:
        /*0108*/ 	.byte	0x04, 0x17
        /*010a*/ 	.short	(.L_42 - .L_41)
.L_41:
        /*010c*/ 	.word	0x00000000
        /*0110*/ 	.short	0x0009
        /*0112*/ 	.short	0x0038
        /*0114*/ 	.byte	0x00, 0xf0, 0x11, 0x00


	//----- nvinfo : EIATTR_KPARAM_INFO
	.align		4
.L_42:
        /*0118*/ 	.byte	0x04, 0x17
        /*011a*/ 	.short	(.L_44 - .L_43)
.L_43:
        /*011c*/ 	.word	0x00000000
        /*0120*/ 	.short	0x0008
        /*0122*/ 	.short	0x0034
        /*0124*/ 	.byte	0x00, 0xf0, 0x11, 0x00


	//----- nvinfo : EIATTR_KPARAM_INFO
	.align		4
.L_44:
        /*0128*/ 	.byte	0x04, 0x17
        /*012a*/ 	.short	(.L_46 - .L_45)
.L_45:
        /*012c*/ 	.word	0x00000000
        /*0130*/ 	.short	0x0007
        /*0132*/ 	.short	0x0030
        /*0134*/ 	.byte	0x00, 0xf0, 0x11, 0x00


	//----- nvinfo : EIATTR_KPARAM_INFO
	.align		4
.L_46:
        /*0138*/ 	.byte	0x04, 0x17
        /*013a*/ 	.short	(.L_48 - .L_47)
.L_47:
        /*013c*/ 	.word	0x00000000
        /*0140*/ 	.short	0x0006
        /*0142*/ 	.short	0x002c
        /*0144*/ 	.byte	0x00, 0xf0, 0x11, 0x00


	//----- nvinfo : EIATTR_KPARAM_INFO
	.align		4
.L_48:
        /*0148*/ 	.byte	0x04, 0x17
        /*014a*/ 	.short	(.L_50 - .L_49)
.L_49:
        /*014c*/ 	.word	0x00000000
        /*0150*/ 	.short	0x0005
        /*0152*/ 	.short	0x0028
        /*0154*/ 	.byte	0x00, 0xf0, 0x11, 0x00


	//----- nvinfo : EIATTR_KPARAM_INFO
	.align		4
.L_50:
        /*0158*/ 	.byte	0x04, 0x17
        /*015a*/ 	.short	(.L_52 - .L_51)
.L_51:
        /*015c*/ 	.word	0x00000000
        /*0160*/ 	.short	0x0004
        /*0162*/ 	.short	0x0020
        /*0164*/ 	.byte	0x00, 0xf4, 0x21, 0x00


	//----- nvinfo : EIATTR_KPARAM_INFO
	.align		4
.L_52:
        /*0168*/ 	.byte	0x04, 0x17
        /*016a*/ 	.short	(.L_54 - .L_53)
.L_53:
        /*016c*/ 	.word	0x00000000
        /*0170*/ 	.short	0x0003
        /*0172*/ 	.short	0x0018
        /*0174*/ 	.byte	0x00, 0xf4, 0x21, 0x00


	//----- nvinfo : EIATTR_KPARAM_INFO
	.align		4
.L_54:
        /*0178*/ 	.byte	0x04, 0x17
        /*017a*/ 	.short	(.L_56 - .L_55)
.L_55:
        /*017c*/ 	.word	0x00000000
        /*0180*/ 	.short	0x0002
        /*0182*/ 	.short	0x0010
        /*0184*/ 	.byte	0x00, 0xf4, 0x21, 0x00


	//----- nvinfo : EIATTR_KPARAM_INFO
	.align		4
.L_56:
        /*0188*/ 	.byte	0x04, 0x17
        /*018a*/ 	.short	(.L_58 - .L_57)
.L_57:
        /*018c*/ 	.word	0x00000000
        /*0190*/ 	.short	0x0001
        /*0192*/ 	.short	0x0008
        /*0194*/ 	.byte	0x00, 0xf4, 0x21, 0x00


	//----- nvinfo : EIATTR_KPARAM_INFO
	.align		4
.L_58:
        /*0198*/ 	.byte	0x04, 0x17
        /*019a*/ 	.short	(.L_60 - .L_59)
.L_59:
        /*019c*/ 	.word	0x00000000
        /*01a0*/ 	.short	0x0000
        /*01a2*/ 	.short	0x0000
        /*01a4*/ 	.byte	0x00, 0xf4, 0x21, 0x00


	//----- nvinfo : EIATTR_SPARSE_MMA_MASK
	.align		4
.L_60:
        /*01a8*/ 	.byte	0x03, 0x50
        /*01aa*/ 	.short	0x0000


	//----- nvinfo : EIATTR_MAXREG_COUNT
	.align		4
        /*01ac*/ 	.byte	0x03, 0x1b
        /*01ae*/ 	.short	0x00ff


	//----- nvinfo : EIATTR_NUM_BARRIERS
	.align		4
        /*01b0*/ 	.byte	0x02, 0x4c
        /*01b2*/ 	.byte	0x01
	.zero		1


	//----- nvinfo : EIATTR_COOP_GROUP_MASK_REGIDS
	.align		4
        /*01b4*/ 	.byte	0x04, 0x29
        /*01b6*/ 	.short	(.L_62 - .L_61)


	//   ....[0]....
.L_61:
        /*01b8*/ 	.word	0xffffffff


	//   ....[1]....
        /*01bc*/ 	.word	0xffffffff


	//   ....[2]....
        /*01c0*/ 	.word	0xffffffff


	//   ....[3]....
        /*01c4*/ 	.word	0xffffffff


	//   ....[4]....
        /*01c8*/ 	.word	0xffffffff


	//   ....[5]....
        /*01cc*/ 	.word	0xffffffff


	//   ....[6]....
        /*01d0*/ 	.word	0xffffffff


	//   ....[7]....
        /*01d4*/ 	.word	0xffffffff


	//   ....[8]....
        /*01d8*/ 	.word	0xffffffff


	//   ....[9]....
        /*01dc*/ 	.word	0xffffffff


	//   ....[10]....
        /*01e0*/ 	.word	0xffffffff


	//   ....[11]....
        /*01e4*/ 	.word	0xffffffff


	//   ....[12]....
        /*01e8*/ 	.word	0xffffffff


	//   ....[13]....
        /*01ec*/ 	.word	0xffffffff


	//   ....[14]....
        /*01f0*/ 	.word	0xffffffff


	//   ....[15]....
        /*01f4*/ 	.word	0xffffffff


	//   ....[16]....
        /*01f8*/ 	.word	0xffffffff


	//   ....[17]....
        /*01fc*/ 	.word	0xffffffff


	//   ....[18]....
        /*0200*/ 	.word	0xffffffff


	//   ....[19]....
        /*0204*/ 	.word	0xffffffff


	//   ....[20]....
        /*0208*/ 	.word	0xffffffff


	//   ....[21]....
        /*020c*/ 	.word	0xffffffff


	//   ....[22]....
        /*0210*/ 	.word	0xffffffff


	//   ....[23]....
        /*0214*/ 	.word	0xffffffff


	//   ....[24]....
        /*0218*/ 	.word	0xffffffff


	//   ....[25]....
        /*021c*/ 	.word	0xffffffff


	//   ....[26]....
        /*0220*/ 	.word	0xffffffff


	//   ....[27]....
        /*0224*/ 	.word	0xffffffff


	//   ....[28]....
        /*0228*/ 	.word	0xffffffff


	//   ....[29]....
        /*022c*/ 	.word	0xffffffff


	//   ....[30]....
        /*0230*/ 	.word	0xffffffff


	//   ....[31]....
        /*0234*/ 	.word	0xffffffff


	//   ....[32]....
        /*0238*/ 	.word	0xffffffff


	//   ....[33]....
        /*023c*/ 	.word	0xffffffff


	//   ....[34]....
        /*0240*/ 	.word	0xffffffff


	//   ....[35]....
        /*0244*/ 	.word	0xffffffff


	//   ....[36]....
        /*0248*/ 	.word	0xffffffff


	//   ....[37]....
        /*024c*/ 	.word	0xffffffff


	//   ....[38]....
        /*0250*/ 	.word	0xffffffff


	//   ....[39]....
        /*0254*/ 	.word	0xffffffff


	//----- nvinfo : EIATTR_COOP_GROUP_INSTR_OFFSETS
	.align		4
.L_62:
        /*0258*/ 	.byte	0x04, 0x28
        /*025a*/ 	.short	(.L_64 - .L_63)


	//   ....[0]....
.L_63:
        /*025c*/ 	.word	0x00002210


	//   ....[1]....
        /*0260*/ 	.word	0x00002280


	//   ....[2]....
        /*0264*/ 	.word	0x00002580


	//   ....[3]....
        /*0268*/ 	.word	0x000025c0


	//   ....[4]....
        /*026c*/ 	.word	0x00002ed0


	//   ....[5]....
        /*0270*/ 	.word	0x00002f10


	//   ....[6]....
        /*0274*/ 	.word	0x00002f20


	//   ....[7]....
        /*0278*/ 	.word	0x00002f30


	//   ....[8]....
        /*027c*/ 	.word	0x00002f40


	//   ....[9]....
        /*0280*/ 	.word	0x00002f50


	//   ....[10]....
        /*0284*/ 	.word	0x00002f60


	//   ....[11]....
        /*0288*/ 	.word	0x00002f70


	//   ....[12]....
        /*028c*/ 	.word	0x00003750


	//   ....[13]....
        /*0290*/ 	.word	0x00003770


	//   ....[14]....
        /*0294*/ 	.word	0x00003780


	//   ....[15]....
        /*0298*/ 	.word	0x000037a0


	//   ....[16]....
        /*029c*/ 	.word	0x000037b0


	//   ....[17]....
        /*02a0*/ 	.word	0x000037d0


	//   ....[18]....
        /*02a4*/ 	.word	0x000037e0


	//   ....[19]....
        /*02a8*/ 	.word	0x00003800


	//   ....[20]....
        /*02ac*/ 	.word	0x00003d70


	//   ....[21]....
        /*02b0*/ 	.word	0x00003d90


	//   ....[22]....
        /*02b4*/ 	.word	0x00003db0


	//   ....[23]....
        /*02b8*/ 	.word	0x00003dc0


	//   ....[24]....
        /*02bc*/ 	.word	0x00003dd0


	//   ....[25]....
        /*02c0*/ 	.word	0x00003de0


	//   ....[26]....
        /*02c4*/ 	.word	0x00003df0


	//   ....[27]....
        /*02c8*/ 	.word	0x00003e00


	//   ....[28]....
        /*02cc*/ 	.word	0x00004430


	//   ....[29]....
        /*02d0*/ 	.word	0x00004460


	//   ....[30]....
        /*02d4*/ 	.word	0x00004470


	//   ....[31]....
        /*02d8*/ 	.word	0x00004480


	//   ....[32]....
        /*02dc*/ 	.word	0x00004490


	//   ....[33]....
        /*02e0*/ 	.word	0x000044a0


	//   ....[34]....
        /*02e4*/ 	.word	0x000044b0


	//   ....[35]....
        /*02e8*/ 	.word	0x000044c0


	//   ....[36]....
        /*02ec*/ 	.word	0x000046d0


	//   ....[37]....
        /*02f0*/ 	.word	0x000046e0


	//   ....[38]....
        /*02f4*/ 	.word	0x000047a0


	//   ....[39]....
        /*02f8*/ 	.word	0x000047c0


	//----- nvinfo : EIATTR_VRC_CTA_INIT_COUNT
	.align		4
.L_64:
        /*02fc*/ 	.byte	0x02, 0x4a
	.zero		1
	.zero		1


	//----- nvinfo : EIATTR_EXIT_INSTR_OFFSETS
	.align		4
        /*0300*/ 	.byte	0x04, 0x1c
        /*0302*/ 	.short	(.L_66 - .L_65)


	//   ....[0]....
.L_65:
        /*0304*/ 	.word	0x000057c0


	//   ....[1]....
        /*0308*/ 	.word	0x000057f0


	//----- nvinfo : EIATTR_REQNTID
	.align		4
.L_66:
        /*030c*/ 	.byte	0x04, 0x10
        /*030e*/ 	.short	(.L_68 - .L_67)
.L_67:
        /*0310*/ 	.word	0x00000100
        /*0314*/ 	.word	0x00000001
        /*0318*/ 	.word	0x00000001


	//----- nvinfo : EIATTR_CBANK_PARAM_SIZE
	.align		4
.L_68:
        /*031c*/ 	.byte	0x03, 0x19
        /*031e*/ 	.short	0x0088


	//----- nvinfo : EIATTR_PARAM_CBANK
	.align		4
        /*0320*/ 	.byte	0x04, 0x0a
        /*0322*/ 	.short	(.L_70 - .L_69)
	.align		4
.L_69:
        /*0324*/ 	.word	index@(.nv.constant0.attn_fwd)
        /*0328*/ 	.short	0x0380
        /*032a*/ 	.short	0x0088


	//----- nvinfo : EIATTR_SW_WAR
	.align		4
.L_70:
        /*032c*/ 	.byte	0x04, 0x36
        /*032e*/ 	.short	(.L_72 - .L_71)
.L_71:
        /*0330*/ 	.word	0x00000008
.L_72:


//--------------------- .nv.compat                --------------------------
	.section	.nv.compat,"",@"SHT_CUDA_COMPAT_INFO"
	.align	4
        /*0000*/ 	.byte	0x02, 0x02, 0x02, 0x00, 0x02, 0x05, 0x05, 0x00, 0x02, 0x03, 0x00, 0x00, 0x02, 0x06, 0x01, 0x00


//--------------------- .nv.callgraph             --------------------------
	.section	.nv.callgraph,"",@"SHT_CUDA_CALLGRAPH"
	.align	4
	.sectionentsize	8
	.align		4
        /*0000*/ 	.word	0x00000000
	.align		4
        /*0004*/ 	.word	0xffffffff
	.align		4
        /*0008*/ 	.word	0x00000000
	.align		4
        /*000c*/ 	.word	0xfffffffe
	.align		4
        /*0010*/ 	.word	0x00000000
	.align		4
        /*0014*/ 	.word	0xfffffffd
	.align		4
        /*0018*/ 	.word	0x00000000
	.align		4
        /*001c*/ 	.word	0xfffffffc


//--------------------- .nv.constant4             --------------------------
	.section	.nv.constant4,"a",@progbits
	.align	8
	.align		8
.nv.constant4:
        /*0000*/ 	.dword	_$_str


//--------------------- .text.attn_fwd            --------------------------
	.section	.text.attn_fwd,"ax",@progbits
	.align	128
        .global         attn_fwd
        .type           attn_fwd,@function
        .size           attn_fwd,(.L_x_3 - attn_fwd)
        .other          attn_fwd,@"STO_CUDA_ENTRY STV_DEFAULT"
attn_fwd:
.text.attn_fwd:
[----:B------:R-:W0:Y:S01]  /*0000*/  LDC R1, c[0x0][0x37c] ;  /* 0x0000df00ff017b82 */ /* 0x000e220000000800 */
[----:B------:R-:W1:Y:S07]  /*0010*/  S2R R0, SR_TID.X ;  /* 0x0000000000007919 */ /* 0x000e6e0000002100 */
[----:B------:R-:W2:Y:S01]  /*0020*/  S2UR UR7, SR_CTAID.Y ;  /* 0x00000000000779c3 */ /* 0x000ea20000002600 */
[----:B------:R-:W2:Y:S01]  /*0030*/  LDCU.64 UR4, c[0x0][0x3b0] ;  /* 0x00007600ff0477ac */ /* 0x000ea20008000a00 */
[----:B------:R-:W3:Y:S01]  /*0040*/  S2R R3, SR_CTAID.X ;  /* 0x0000000000037919 */ /* 0x000ee20000002500 */
[----:B------:R-:W4:Y:S05]  /*0050*/  LDCU.64 UR10, c[0x0][0x358] ;  /* 0x00006b00ff0a77ac */ /* 0x000f2a0008000a00 */
[----:B------:R-:W5:Y:S01]  /*0060*/  LDC R7, c[0x0][0x3b8] ;  /* 0x0000ee00ff077b82 */ /* 0x000f620000000800 */
[----:B------:R-:W0:Y:S07]  /*0070*/  LDCU UR12, c[0x0][0x3f0] ;  /* 0x00007e00ff0c77ac */ /* 0x000e2e0008000800 */
[----:B------:R-:W0:Y:S01]  /*0080*/  LDC.64 R8, c[0x0][0x380] ;  /* 0x0000e000ff087b82 */ /* 0x000e220000000a00 */
[----:B--2---:R-:W-:Y:S01]  /*0090*/  UIMAD UR4, UR7, UR4, URZ ;  /* 0x00000004070472a4 */ /* 0x004fe2000f8e02ff */
[----:B-1----:R-:W-:-:S02]  /*00a0*/  LOP3.LUT R16, R0, 0x1f, RZ, 0xc0, !PT ;  /* 0x0000001f00107812 */ /* 0x002fc400078ec0ff */
[----:B------:R-:W-:Y:S02]  /*00b0*/  SHF.R.U32.HI R4, RZ, 0x5, R0 ;  /* 0x00000005ff047819 */ /* 0x000fe40000011600 */
[----:B------:R-:W-:Y:S01]  /*00c0*/  LEA.HI R6, R0, 0x18, RZ, 0x1b ;  /* 0x0000001800067811 */ /* 0x000fe200078fd8ff */
[----:B---3--:R-:W-:Y:S01]  /*00d0*/  IMAD R2, R3, 0x20, R16 ;  /* 0x0000002003027824 */ /* 0x008fe200078e0210 */
[----:B------:R-:W-:-:S03]  /*00e0*/  SGXT.U32 R4, R4, 0x3 ;  /* 0x000000030404781a */ /* 0x000fc60000000000 */
[----:B------:R-:W-:Y:S01]  /*00f0*/  IMAD R3, R2, UR5, RZ ;  /* 0x0000000502037c24 */ /* 0x000fe2000f8e02ff */
[----:B------:R-:W-:Y:S01]  /*0100*/  USHF.R.S32.HI UR5, URZ, 0x1f, UR4 ;  /* 0x0000001fff057899 */ /* 0x000fe20008011404 */
[-C--:B-----5:R-:W-:Y:S02]  /*0110*/  IMAD R5, R4, R7.reuse, RZ ;  /* 0x0000000704057224 */ /* 0x0a0fe400078e02ff */
[----:B------:R-:W-:Y:S01]  /*0120*/  IMAD R13, R6, R7, RZ ;  /* 0x00000007060d7224 */ /* 0x000fe200078e02ff */
[----:B0-----:R-:W-:Y:S02]  /*0130*/  IADD3 R12, P0, P1, R3, UR4, R8 ;  /* 0x00000004030c7c10 */ /* 0x001fe4000f91e008 */
[----:B------:R-:W-:Y:S01]  /*0140*/  SHF.R.S32.HI R8, RZ, 0x1f, R3 ;  /* 0x0000001fff087819 */ /* 0x000fe20000011403 */
[----:B------:R-:W-:Y:S01]  /*0150*/  IMAD R3, R7, 0x8, R5 ;  /* 0x0000000807037824 */ /* 0x000fe200078e0205 */
[-C--:B------:R-:W-:Y:S02]  /*0160*/  IADD3 R14, P2, PT, R13, R12.reuse, RZ ;  /* 0x0000000c0d0e7210 */ /* 0x080fe40007f5e0ff */
[----:B------:R-:W-:Y:S01]  /*0170*/  IADD3.X R18, PT, PT, R8, UR5, R9, P0, P1 ;  /* 0x0000000508127c10 */ /* 0x000fe200087e2409 */
[----:B------:R-:W-:Y:S01]  /*0180*/  IMAD R7, R7, 0x8, R3 ;  /* 0x0000000807077824 */ /* 0x000fe200078e0203 */
[----:B------:R-:W-:-:S02]  /*0190*/  IADD3 R8, P0, PT, R5, R12, RZ ;  /* 0x0000000c05087210 */ /* 0x000fc40007f1e0ff */
[----:B------:R-:W-:Y:S02]  /*01a0*/  IADD3 R10, P1, PT, R3, R12, RZ ;  /* 0x0000000c030a7210 */ /* 0x000fe40007f3e0ff */
[----:B------:R-:W-:Y:S02]  /*01b0*/  LEA.HI.X.SX32 R9, R5, R18, 0x1, P0 ;  /* 0x0000001205097211 */ /* 0x000fe400000f0eff */
[----:B------:R-:W-:Y:S02]  /*01c0*/  IADD3 R12, P0, PT, R7, R12, RZ ;  /* 0x0000000c070c7210 */ /* 0x000fe40007f1e0ff */
[-C--:B------:R-:W-:Y:S01]  /*01d0*/  LEA.HI.X.SX32 R11, R3, R18.reuse, 0x1, P1 ;  /* 0x00000012030b7211 */ /* 0x080fe200008f0eff */
[----:B----4-:R-:W2:Y:S01]  /*01e0*/  LDG.E.U8 R8, desc[UR10][R8.64] ;  /* 0x0000000a08087981 */ /* 0x010ea2000c1e1100 */
[-C--:B------:R-:W-:Y:S02]  /*01f0*/  LEA.HI.X.SX32 R15, R13, R18.reuse, 0x1, P2 ;  /* 0x000000120d0f7211 */ /* 0x080fe400010f0eff */
[----:B------:R-:W-:-:S02]  /*0200*/  LEA.HI.X.SX32 R13, R7, R18, 0x1, P0 ;  /* 0x00000012070d7211 */ /* 0x000fc400000f0eff */
[----:B------:R-:W2:Y:S04]  /*0210*/  LDG.E.U8 R11, desc[UR10][R10.64] ;  /* 0x0000000a0a0b7981 */ /* 0x000ea8000c1e1100 */
[----:B------:R-:W3:Y:S04]  /*0220*/  LDG.E.U8 R15, desc[UR10][R14.64] ;  /* 0x0000000a0e0f7981 */ /* 0x000ee8000c1e1100 */
[----:B------:R-:W3:Y:S01]  /*0230*/  LDG.E.U8 R12, desc[UR10][R12.64] ;  /* 0x0000000a0c0c7981 */ /* 0x000ee2000c1e1100 */
[----:B------:R-:W0:Y:S01]  /*0240*/  S2UR UR6, SR_CgaCtaId ;  /* 0x00000000000679c3 */ /* 0x000e220000008800 */
[C---:B------:R-:W-:Y:S01]  /*0250*/  LOP3.LUT R3, R0.reuse, 0xc0, RZ, 0xc0, !PT ;  /* 0x000000c000037812 */ /* 0x040fe200078ec0ff */
[----:B------:R-:W-:Y:S01]  /*0260*/  UMOV UR4, 0x400 ;  /* 0x0000040000047882 */ /* 0x000fe20000000000 */
[----:B------:R-:W-:Y:S01]  /*0270*/  IMAD.SHL.U32 R5, R0, 0x2, RZ ;  /* 0x0000000200057824 */ /* 0x000fe200078e00ff */
[----:B------:R-:W-:-:S02]  /*0280*/  UISETP.GE.AND UP0, UPT, UR12, 0x1, UPT ;  /* 0x000000010c00788c */ /* 0x000fc4000bf06270 */
[----:B0-----:R-:W-:Y:S01]  /*0290*/  ULEA UR6, UR6, UR4, 0x18 ;  /* 0x0000000406067291 */ /* 0x001fe2000f8ec0ff */
[----:B------:R-:W-:Y:S01]  /*02a0*/  IMAD.MOV.U32 R104, RZ, RZ, -0x800000 ;  /* 0xff800000ff687424 */ /* 0x000fe200078e00ff */
[----:B------:R-:W-:Y:S01]  /*02b0*/  CS2R R100, SRZ ;  /* 0x0000000000647805 */ /* 0x000fe2000001ff00 */
[----:B------:R-:W-:Y:S01]  /*02c0*/  IMAD.MOV.U32 R209, RZ, RZ, 0x3f800000 ;  /* 0x3f800000ffd17424 */ /* 0x000fe200078e00ff */
[----:B------:R-:W-:Y:S01]  /*02d0*/  CS2R R102, SRZ ;  /* 0x0000000000667805 */ /* 0x000fe2000001ff00 */
[----:B------:R-:W-:Y:S01]  /*02e0*/  IMAD.MOV.U32 R208, RZ, RZ, 0x3f800000 ;  /* 0x3f800000ffd07424 */ /* 0x000fe200078e00ff */
[----:B------:R-:W-:Y:S01]  /*02f0*/  CS2R R44, SRZ ;  /* 0x00000000002c7805 */ /* 0x000fe2000001ff00 */
[----:B------:R-:W-:Y:S01]  /*0300*/  IMAD.MOV.U32 R77, RZ, RZ, -0x800000 ;  /* 0xff800000ff4d7424 */ /* 0x000fe200078e00ff */
[----:B------:R-:W-:Y:S02]  /*0310*/  CS2R R46, SRZ ;  /* 0x00000000002e7805 */ /* 0x000fe4000001ff00 */
[----:B------:R-:W-:-:S02]  /*0320*/  CS2R R96, SRZ ;  /* 0x0000000000607805 */ /* 0x000fc4000001ff00 */
[----:B------:R-:W-:Y:S02]  /*0330*/  CS2R R98, SRZ ;  /* 0x0000000000627805 */ /* 0x000fe4000001ff00 */
[----:B------:R-:W-:Y:S02]  /*0340*/  CS2R R40, SRZ ;  /* 0x0000000000287805 */ /* 0x000fe4000001ff00 */
[----:B------:R-:W-:Y:S01]  /*0350*/  CS2R R42, SRZ ;  /* 0x00000000002a7805 */ /* 0x000fe2000001ff00 */
[----:B--2---:R-:W-:Y:S01]  /*0360*/  IMAD R7, R11, 0x100, R8 ;  /* 0x000001000b077824 */ /* 0x004fe200078e0208 */
[----:B------:R-:W-:Y:S01]  /*0370*/  SHF.R.U32.HI R8, RZ, 0x2, R3 ;  /* 0x00000002ff087819 */ /* 0x000fe20000011603 */
[----:B---3--:R-:W-:-:S03]  /*0380*/  IMAD R17, R15, 0x100, R12 ;  /* 0x000001000f117824 */ /* 0x008fc600078e020c */
[----:B------:R-:W-:Y:S02]  /*0390*/  F2FP.F16.E4M3.UNPACK_B R7, R7 ;  /* 0x00000007ff07723e */ /* 0x000fe400020006ff */
[----:B------:R-:W-:Y:S02]  /*03a0*/  F2FP.F16.E4M3.UNPACK_B R17, R17 ;  /* 0x00000011ff11723e */ /* 0x000fe400020006ff */
[----:B------:R-:W-:Y:S02]  /*03b0*/  LOP3.LUT R8, R8, 0x1fe, R5, 0x78, !PT ;  /* 0x000001fe08087812 */ /* 0x000fe400078e7805 */
[----:B------:R-:W-:Y:S02]  /*03c0*/  PRMT R9, R7, 0x7632, R9 ;  /* 0x0000763207097816 */ /* 0x000fe40000000009 */
[----:B------:R-:W-:Y:S01]  /*03d0*/  PRMT R10, R17, 0x7632, R10 ;  /* 0x00007632110a7816 */ /* 0x000fe2000000000a */
[----:B------:R-:W-:Y:S04]  /*03e0*/  STS.U16 [R8+UR6+0x1400], R17 ;  /* 0x0014001108007988 */ /* 0x000fe80008000406 */
[----:B------:R-:W-:Y:S04]  /*03f0*/  STS.U16 [R8+UR6+0x1200], R9 ;  /* 0x0012000908007988 */ /* 0x000fe80008000406 */
[----:B------:R-:W-:Y:S04]  /*0400*/  STS.U16 [R8+UR6+0x1600], R10 ;  /* 0x0016000a08007988 */ /* 0x000fe80008000406 */
[----:B------:R0:W-:Y:S02]  /*0410*/  STS.U16 [R8+UR6+0x1000], R7 ;  /* 0x0010000708007988 */ /* 0x0001e40008000406 */
[----:B0-----:R-:W-:Y:S01]  /*0420*/  IMAD.SHL.U32 R7, R0, 0x20, RZ ;  /* 0x0000002000077824 */ /* 0x001fe200078e00ff */
[----:B------:R-:W-:Y:S06]  /*0430*/  BRA.U !UP0, `(.L_x_0) ;  /* 0x00000045084c7547 */ /* 0x000fec000b800000 */
[----:B------:R-:W0:Y:S01]  /*0440*/  LDC.64 R158, c[0x0][0x3c0] ;  /* 0x0000f000ff9e7b82 */ /* 0x000e220000000a00 */
[--C-:B------:R-:W-:Y:S01]  /*0450*/  SHF.R.S32.HI R10, RZ, 0x2, R0.reuse ;  /* 0x00000002ff0a7819 */ /* 0x100fe20000011400 */
[----:B------:R-:W-:Y:S01]  /*0460*/  IMAD.SHL.U32 R13, R0, 0x40, RZ ;  /* 0x00000040000d7824 */ /* 0x000fe200078e00ff */
[--C-:B------:R-:W-:Y:S01]  /*0470*/  SHF.R.S32.HI R14, RZ, 0x1, R0.reuse ;  /* 0x00000001ff0e7819 */ /* 0x100fe20000011400 */
[----:B------:R-:W1:Y:S01]  /*0480*/  LDCU UR4, c[0x0][0x3c8] ;  /* 0x00007900ff0477ac */ /* 0x000e620008000800 */
[----:B------:R-:W-:Y:S01]  /*0490*/  SGXT R10, R10, 0x1 ;  /* 0x000000010a0a781a */ /* 0x000fe20000000200 */
[----:B------:R-:W-:Y:S01]  /*04a0*/  IMAD.MOV.U32 R209, RZ, RZ, 0x3f800000 ;  /* 0x3f800000ffd17424 */ /* 0x000fe200078e00ff */
[----:B------:R-:W-:Y:S01]  /*04b0*/  LOP3.LUT R13, R13, 0x40, RZ, 0xc0, !PT ;  /* 0x000000400d0d7812 */ /* 0x000fe200078ec0ff */
[----:B------:R-:W2:Y:S01]  /*04c0*/  LDCU.64 UR14, c[0x0][0x388] ;  /* 0x00007100ff0e77ac */ /* 0x000ea20008000a00 */
[C---:B------:R-:W-:Y:S01]  /*04d0*/  LOP3.LUT R8, R0.reuse, 0x1c, RZ, 0xc0, !PT ;  /* 0x0000001c00087812 */ /* 0x040fe200078ec0ff */
[----:B------:R-:W3:Y:S01]  /*04e0*/  LDC R36, c[0x0][0x3d8] ;  /* 0x0000f600ff247b82 */ /* 0x000ee20000000800 */
[----:B------:R-:W-:Y:S01]  /*04f0*/  LOP3.LUT R17, R0, 0x1, RZ, 0xc0, !PT ;  /* 0x0000000100117812 */ /* 0x000fe200078ec0ff */
[----:B------:R-:W-:Y:S01]  /*0500*/  VIADD R18, R13, UR6 ;  /* 0x000000060d127c36 */ /* 0x000fe20008000000 */
[----:B------:R-:W-:Y:S01]  /*0510*/  SGXT R14, R14, 0x1 ;  /* 0x000000010e0e781a */ /* 0x000fe20000000200 */
[----:B------:R-:W4:Y:S01]  /*0520*/  LDCU.64 UR8, c[0x0][0x3d0] ;  /* 0x00007a00ff0877ac */ /* 0x000f220008000a00 */
[----:B------:R-:W-:Y:S01]  /*0530*/  LOP3.LUT R10, R10, 0x90, RZ, 0xc0, !PT ;  /* 0x000000900a0a7812 */ /* 0x000fe200078ec0ff */
[----:B------:R-:W-:Y:S01]  /*0540*/  IMAD.MOV.U32 R211, RZ, RZ, -0x800000 ;  /* 0xff800000ffd37424 */ /* 0x000fe200078e00ff */
[----:B------:R-:W-:Y:S01]  /*0550*/  LOP3.LUT R12, R0, 0x8, RZ, 0xc0, !PT ;  /* 0x00000008000c7812 */ /* 0x000fe200078ec0ff */
[----:B------:R-:W5:Y:S01]  /*0560*/  LDC.64 R196, c[0x0][0x390] ;  /* 0x0000e400ffc47b82 */ /* 0x000f620000000a00 */
[----:B------:R-:W-:Y:S01]  /*0570*/  SHF.R.S32.HI R11, RZ, 0x3, R0 ;  /* 0x00000003ff0b7819 */ /* 0x000fe20000011400 */
[----:B------:R-:W-:Y:S01]  /*0580*/  IMAD.MOV.U32 R210, RZ, RZ, -0x800000 ;  /* 0xff800000ffd27424 */ /* 0x000fe200078e00ff */
[----:B------:R-:W-:Y:S01]  /*0590*/  LOP3.LUT R15, R14, 0x120, RZ, 0xc0, !PT ;  /* 0x000001200e0f7812 */ /* 0x000fe200078ec0ff */
[----:B------:R-:W-:Y:S01]  /*05a0*/  IMAD.SHL.U32 R12, R12, 0x2, RZ ;  /* 0x000000020c0c7824 */ /* 0x000fe200078e00ff */
[----:B------:R-:W-:Y:S01]  /*05b0*/  LOP3.LUT R13, R10, 0x60, R7, 0xf8, !PT ;  /* 0x000000600a0d7812 */ /* 0x000fe200078ef807 */
[----:B------:R-:W-:Y:S01]  /*05c0*/  IMAD R10, R17, 0x2, R8 ;  /* 0x00000002110a7824 */ /* 0x000fe200078e0208 */
[C---:B------:R-:W-:Y:S01]  /*05d0*/  LOP3.LUT R9, R0.reuse, 0x4, RZ, 0xc0, !PT ;  /* 0x0000000400097812 */ /* 0x040fe200078ec0ff */
[----:B------:R-:W-:Y:S01]  /*05e0*/  IMAD.SHL.U32 R8, R0, 0x10, RZ ;  /* 0x0000001000087824 */ /* 0x000fe200078e00ff */
[----:B------:R-:W-:Y:S01]  /*05f0*/  SGXT R11, R11, 0x1 ;  /* 0x000000010b0b781a */ /* 0x000fe20000000200 */
[----:B0-----:R-:W-:Y:S01]  /*0600*/  IMAD R158, R158, UR7, RZ ;  /* 0x000000079e9e7c24 */ /* 0x001fe2000f8e02ff */
[----:B------:R-:W-:Y:S01]  /*0610*/  LOP3.LUT R14, R15, 0x30, R0, 0x78, !PT ;  /* 0x000000300f0e7812 */ /* 0x000fe200078e7800 */
[----:B------:R-:W-:Y:S01]  /*0620*/  IMAD R18, R9, 0x80, R18 ;  /* 0x0000008009127824 */ /* 0x000fe200078e0212 */
[----:B------:R-:W-:Y:S01]  /*0630*/  LOP3.LUT R13, R13, R12, RZ, 0x3c, !PT ;  /* 0x0000000c0d0d7212 */ /* 0x000fe200078e3cff */
[----:B-1----:R-:W-:Y:S01]  /*0640*/  IMAD R9, R16, UR4, RZ ;  /* 0x0000000410097c24 */ /* 0x002fe2000f8e02ff */
[----:B------:R-:W-:Y:S01]  /*0650*/  LOP3.LUT R8, R8, 0x100, RZ, 0xc0, !PT ;  /* 0x0000010008087812 */ /* 0x000fe200078ec0ff */
[----:B------:R-:W-:Y:S01]  /*0660*/  IMAD R16, R4, R159, RZ ;  /* 0x0000009f04107224 */ /* 0x000fe200078e02ff */
[----:B------:R-:W-:Y:S01]  /*0670*/  LOP3.LUT R11, R14, 0x90, R11, 0x78, !PT ;  /* 0x000000900e0b7812 */ /* 0x000fe200078e780b */
[----:B----4-:R-:W-:Y:S01]  /*0680*/  UIMAD UR4, UR7, UR8, URZ ;  /* 0x00000008070472a4 */ /* 0x010fe2000f8e02ff */
[----:B------:R-:W-:Y:S01]  /*0690*/  IADD3 R206, PT, PT, R13, UR6, R8 ;  /* 0x000000060dce7c10 */ /* 0x000fe2000fffe008 */
[----:B------:R-:W-:Y:S01]  /*06a0*/  IMAD.MOV.U32 R208, RZ, RZ, 0x3f800000 ;  /* 0x3f800000ffd07424 */ /* 0x000fe200078e00ff */
[----:B------:R-:W-:Y:S01]  /*06b0*/  LOP3.LUT R8, R0, 0x7f, RZ, 0xc0, !PT ;  /* 0x0000007f00087812 */ /* 0x000fe200078ec0ff */
[----:B------:R-:W-:Y:S01]  /*06c0*/  IMAD.IADD R205, R11, 0x1, R18 ;  /* 0x000000010bcd7824 */ /* 0x000fe200078e0212 */
[----:B------:R-:W-:Y:S01]  /*06d0*/  SHF.R.U32.HI R11, RZ, 0x7, R0 ;  /* 0x00000007ff0b7819 */ /* 0x000fe20000011600 */
[----:B------:R-:W-:Y:S01]  /*06e0*/  USHF.R.S32.HI UR5, URZ, 0x1f, UR4 ;  /* 0x0000001fff057899 */ /* 0x000fe20008011404 */
[----:B------:R-:W-:-:S02]  /*06f0*/  SHF.R.S32.HI R15, RZ, 0x1f, R9 ;  /* 0x0000001fff0f7819 */ /* 0x000fc40000011409 */
[----:B------:R-:W-:Y:S02]  /*0700*/  CS2R R100, SRZ ;  /* 0x0000000000647805 */ /* 0x000fe4000001ff00 */
[----:B--2---:R-:W-:Y:S01]  /*0710*/  IADD3 R33, P0, P1, R9, UR14, R158 ;  /* 0x0000000e09217c10 */ /* 0x004fe2000f91e09e */
[----:B------:R-:W-:Y:S01]  /*0720*/  IMAD R9, R8, UR9, RZ ;  /* 0x0000000908097c24 */ /* 0x000fe2000f8e02ff */
[----:B------:R-:W-:Y:S02]  /*0730*/  SGXT.U32 R8, R11, 0x1 ;  /* 0x000000010b08781a */ /* 0x000fe40000000000 */
[----:B------:R-:W-:Y:S02]  /*0740*/  CS2R R102, SRZ ;  /* 0x0000000000667805 */ /* 0x000fe4000001ff00 */
[----:B------:R-:W-:Y:S02]  /*0750*/  SHF.R.U32.HI R199, RZ, 0x1, R0 ;  /* 0x00000001ffc77819 */ /* 0x000fe40000011600 */
[----:B------:R-:W-:-:S02]  /*0760*/  CS2R R44, SRZ ;  /* 0x00000000002c7805 */ /* 0x000fc4000001ff00 */
[----:B------:R-:W-:Y:S01]  /*0770*/  LEA.HI R14, R0, 0x78, RZ, 0x1b ;  /* 0x00000078000e7811 */ /* 0x000fe200078fd8ff */
[----:B---3--:R-:W-:Y:S01]  /*0780*/  IMAD R165, R8, R36, RZ ;  /* 0x0000002408a57224 */ /* 0x008fe200078e02ff */
[----:B------:R-:W-:Y:S02]  /*0790*/  SGXT.U32 R199, R199, 0x1 ;  /* 0x00000001c7c7781a */ /* 0x000fe40000000000 */
[----:B------:R-:W-:Y:S02]  /*07a0*/  CS2R R46, SRZ ;  /* 0x00000000002e7805 */ /* 0x000fe4000001ff00 */
[----:B------:R-:W-:Y:S01]  /*07b0*/  LEA.HI R12, R0, 0x58, RZ, 0x1b ;  /* 0x00000058000c7811 */ /* 0x000fe200078fd8ff */
[----:B------:R-:W-:Y:S01]  /*07c0*/  IMAD R163, R14, R159, RZ ;  /* 0x0000009f0ea37224 */ /* 0x000fe200078e02ff */
[----:B------:R-:W-:Y:S01]  /*07d0*/  LOP3.LUT R199, R10, R199, RZ, 0xfc, !PT ;  /* 0x000000c70ac77212 */ /* 0x000fe200078efcff */
[C---:B------:R-:W-:Y:S01]  /*07e0*/  IMAD R14, R159.reuse, 0x8, R16 ;  /* 0x000000089f0e7824 */ /* 0x040fe200078e0210 */
[----:B------:R-:W-:Y:S01]  /*07f0*/  LEA.HI R10, R0, 0x38, RZ, 0x1b ;  /* 0x00000038000a7811 */ /* 0x000fe200078fd8ff */
[----:B------:R-:W-:Y:S01]  /*0800*/  IMAD R167, R36, 0x2, R165 ;  /* 0x0000000224a77824 */ /* 0x000fe200078e02a5 */
[----:B------:R-:W-:Y:S01]  /*0810*/  SHF.R.S32.HI R158, RZ, 0x1f, R158 ;  /* 0x0000001fff9e7819 */ /* 0x000fe2000001149e */
[----:B------:R-:W-:Y:S01]  /*0820*/  IMAD R20, R159, 0x8, R14 ;  /* 0x000000089f147824 */ /* 0x000fe200078e020e */
[----:B------:R-:W-:Y:S01]  /*0830*/  IADD3 R8, P6, PT, R16, R33, RZ ;  /* 0x0000002110087210 */ /* 0x000fe20007fde0ff */
[----:B------:R-:W-:Y:S01]  /*0840*/  IMAD R169, R36, 0x2, R167 ;  /* 0x0000000224a97824 */ /* 0x000fe200078e02a7 */
[----:B------:R-:W-:Y:S01]  /*0850*/  IADD3.X R35, PT, PT, R15, UR15, R158, P0, P1 ;  /* 0x0000000f0f237c10 */ /* 0x000fe200087e249e */
[----:B------:R-:W-:Y:S01]  /*0860*/  IMAD R17, R10, R159, RZ ;  /* 0x0000009f0a117224 */ /* 0x000fe200078e02ff */
[----:B-----5:R-:W-:Y:S01]  /*0870*/  IADD3 R196, P0, P1, R9, UR4, R196 ;  /* 0x0000000409c47c10 */ /* 0x020fe2000f91e0c4 */
[----:B------:R-:W-:Y:S01]  /*0880*/  IMAD R22, R159, 0x10, R20 ;  /* 0x000000109f167824 */ /* 0x000fe200078e0214 */
[----:B------:R-:W-:Y:S01]  /*0890*/  LEA.HI.X.SX32 R13, R16, R35, 0x1, P6 ;  /* 0x00000023100d7211 */ /* 0x000fe200030f0eff */
[----:B------:R-:W-:Y:S01]  /*08a0*/  IMAD R18, R12, R159, RZ ;  /* 0x0000009f0c127224 */ /* 0x000fe200078e02ff */
[-C--:B------:R-:W-:Y:S01]  /*08b0*/  IADD3 R11, P3, PT, R17, R33.reuse, RZ ;  /* 0x00000021110b7210 */ /* 0x080fe20007f7e0ff */
[----:B------:R-:W-:Y:S01]  /*08c0*/  IMAD R171, R36, 0x2, R169 ;  /* 0x0000000224ab7824 */ /* 0x000fe200078e02a9 */
[----:B------:R-:W-:Y:S01]  /*08d0*/  SHF.R.S32.HI R34, RZ, 0x1f, R9 ;  /* 0x0000001fff227819 */ /* 0x000fe20000011409 */
[----:B------:R-:W-:Y:S01]  /*08e0*/  IMAD R24, R159, 0x8, R22 ;  /* 0x000000089f187824 */ /* 0x000fe200078e0216 */
[----:B------:R-:W-:Y:S01]  /*08f0*/  IADD3 R12, P2, PT, R18, R33, RZ ;  /* 0x00000021120c7210 */ /* 0x000fe20007f5e0ff */
[----:B------:R-:W-:Y:S01]  /*0900*/  IMAD R173, R36, 0x2, R171 ;  /* 0x0000000224ad7824 */ /* 0x000fe200078e02ab */
[-C--:B------:R-:W-:Y:S01]  /*0910*/  LEA.HI.X.SX32 R16, R17, R35.reuse, 0x1, P3 ;  /* 0x0000002311107211 */ /* 0x080fe200018f0eff */
[C---:B------:R-:W-:Y:S01]  /*0920*/  IMAD R26, R159.reuse, 0x8, R24 ;  /* 0x000000089f1a7824 */ /* 0x040fe200078e0218 */
[----:B------:R-:W-:Y:S01]  /*0930*/  LEA.HI.X.SX32 R17, R18, R35, 0x1, P2 ;  /* 0x0000002312117211 */ /* 0x000fe200010f0eff */
[----:B------:R-:W-:Y:S01]  /*0940*/  IMAD R175, R36, 0x2, R173 ;  /* 0x0000000224af7824 */ /* 0x000fe200078e02ad */
[-C--:B------:R-:W-:Y:S01]  /*0950*/  IADD3 R18, P2, PT, R20, R33.reuse, RZ ;  /* 0x0000002114127210 */ /* 0x080fe20007f5e0ff */
[C---:B------:R-:W-:Y:S01]  /*0960*/  IMAD R28, R159.reuse, 0x10, R26 ;  /* 0x000000109f1c7824 */ /* 0x040fe200078e021a */
        /* <DEDUP_REMOVED lines=14> */
[----:B------:R-:W-:Y:S01]  /*0a50*/  IADD3 R26, P2, PT, R28, R33, RZ ;  /* 0x000000211c1a7210 */ /* 0x000fe20007f5e0ff */
[----:B------:R-:W-:Y:S01]  /*0a60*/  IMAD R15, R6, R159, RZ ;  /* 0x0000009f060f7224 */ /* 0x000fe200078e02ff */
[----:B------:R-:W-:Y:S01]  /*0a70*/  IADD3 R27, P3, PT, R30, R33, RZ ;  /* 0x000000211e1b7210 */ /* 0x000fe20007f7e0ff */
[----:B------:R-:W-:Y:S01]  /*0a80*/  IMAD R185, R36, 0x2, R183 ;  /* 0x0000000224b97824 */ /* 0x000fe200078e02b7 */
[-C--:B------:R-:W-:Y:S01]  /*0a90*/  LEA.HI.X.SX32 R28, R28, R35.reuse, 0x1, P2 ;  /* 0x000000231c1c7211 */ /* 0x080fe200010f0eff */
[C---:B------:R-:W-:Y:S01]  /*0aa0*/  IMAD R160, R159.reuse, 0x8, R158 ;  /* 0x000000089fa07824 */ /* 0x040fe200078e029e */
[----:B------:R-:W-:Y:S01]  /*0ab0*/  LEA.HI.X.SX32 R29, R30, R35, 0x1, P3 ;  /* 0x000000231e1d7211 */ /* 0x000fe200018f0eff */
[----:B------:R-:W-:Y:S01]  /*0ac0*/  IMAD R187, R36, 0x2, R185 ;  /* 0x0000000224bb7824 */ /* 0x000fe200078e02b9 */
[----:B------:R-:W-:Y:S01]  /*0ad0*/  IADD3 R30, P2, PT, R32, R33, RZ ;  /* 0x00000021201e7210 */ /* 0x000fe20007f5e0ff */
[----:B------:R-:W-:Y:S01]  /*0ae0*/  IMAD R161, R159, 0x8, R160 ;  /* 0x000000089fa17824 */ /* 0x000fe200078e02a0 */
[----:B------:R-:W-:Y:S01]  /*0af0*/  IADD3.X R34, PT, PT, R34, UR5, R197, P0, P1 ;  /* 0x0000000522227c10 */ /* 0x000fe200087e24c5 */
[----:B------:R-:W-:Y:S01]  /*0b00*/  IMAD R189, R36, 0x2, R187 ;  /* 0x0000000224bd7824 */ /* 0x000fe200078e02bb */
[----:B------:R-:W-:Y:S01]  /*0b10*/  LEA.HI.X.SX32 R157, R32, R35, 0x1, P2 ;  /* 0x00000023209d7211 */ /* 0x000fe200010f0eff */
[----:B------:R-:W-:Y:S01]  /*0b20*/  IMAD.MOV.U32 R197, RZ, RZ, RZ ;  /* 0x000000ffffc57224 */ /* 0x000fe200078e00ff */
[-C--:B------:R-:W-:Y:S01]  /*0b30*/  IADD3 R170, P2, PT, R169, R196.reuse, RZ ;  /* 0x000000c4a9aa7210 */ /* 0x080fe20007f5e0ff */
[----:B------:R-:W-:Y:S01]  /*0b40*/  IMAD R191, R36, 0x2, R189 ;  /* 0x0000000224bf7824 */ /* 0x000fe200078e02bd */
[----:B------:R-:W-:-:S02]  /*0b50*/  IADD3 R166, P0, PT, R165, R196, RZ ;  /* 0x000000c4a5a67210 */ /* 0x000fc40007f1e0ff */
[----:B------:R-:W-:Y:S02]  /*0b60*/  CS2R R96, SRZ ;  /* 0x0000000000607805 */ /* 0x000fe4000001ff00 */
[----:B------:R-:W-:Y:S01]  /*0b70*/  LEA.HI.X.SX32 R169, R169, R34, 0x1, P2 ;  /* 0x00000022a9a97211 */ /* 0x000fe200010f0eff */
[C---:B------:R-:W-:Y:S01]  /*0b80*/  IMAD R193, R36.reuse, 0x2, R191 ;  /* 0x0000000224c17824 */ /* 0x040fe200078e02bf */
[-C--:B------:R-:W-:Y:S02]  /*0b90*/  IADD3 R176, P2, PT, R175, R196.reuse, RZ ;  /* 0x000000c4afb07210 */ /* 0x080fe40007f5e0ff */
[----:B------:R-:W-:Y:S02]  /*0ba0*/  CS2R R98, SRZ ;  /* 0x0000000000627805 */ /* 0x000fe4000001ff00 */
[----:B------:R-:W-:Y:S01]  /*0bb0*/  IADD3 R168, P1, PT, R167, R196, RZ ;  /* 0x000000c4a7a87210 */ /* 0x000fe20007f3e0ff */
[----:B------:R-:W-:Y:S01]  /*0bc0*/  IMAD R195, R36, 0x2, R193 ;  /* 0x0000000224c37824 */ /* 0x000fe200078e02c1 */
[----:B------:R-:W-:-:S02]  /*0bd0*/  LEA.HI.X.SX32 R175, R175, R34, 0x1, P2 ;  /* 0x00000022afaf7211 */ /* 0x000fc400010f0eff */
[----:B------:R-:W-:Y:S02]  /*0be0*/  CS2R R40, SRZ ;  /* 0x0000000000287805 */ /* 0x000fe4000001ff00 */
[----:B------:R-:W-:Y:S02]  /*0bf0*/  IADD3 R182, P2, PT, R181, R196, RZ ;  /* 0x000000c4b5b67210 */ /* 0x000fe40007f5e0ff */
[----:B------:R-:W-:Y:S02]  /*0c00*/  CS2R R42, SRZ ;  /* 0x00000000002a7805 */ /* 0x000fe4000001ff00 */
[-C--:B------:R-:W-:Y:S01]  /*0c10*/  LEA.HI.X.SX32 R165, R165, R34.reuse, 0x1, P0 ;  /* 0x00000022a5a57211 */ /* 0x080fe200000f0eff */
[----:B------:R-:W0:Y:S01]  /*0c20*/  LDCU UR13, c[0x0][0x3a8] ;  /* 0x00007500ff0d77ac */ /* 0x000e220008000800 */
[----:B------:R-:W-:Y:S02]  /*0c30*/  LEA.HI.X.SX32 R181, R181, R34, 0x1, P2 ;  /* 0x00000022b5b57211 */ /* 0x000fe400010f0eff */
[----:B------:R-:W-:Y:S01]  /*0c40*/  IADD3 R188, P2, PT, R187, R196, RZ ;  /* 0x000000c4bbbc7210 */ /* 0x000fe20007f5e0ff */
[----:B------:R-:W-:Y:S01]  /*0c50*/  UMOV UR4, URZ ;  /* 0x000000ff00047c82 */ /* 0x000fe20008000000 */
[----:B------:R-:W-:Y:S01]  /*0c60*/  LEA.HI.X.SX32 R167, R167, R34, 0x1, P1 ;  /* 0x00000022a7a77211 */ /* 0x000fe200008f0eff */
[----:B------:R-:W-:Y:S01]  /*0c70*/  UMOV UR5, URZ ;  /* 0x000000ff00057c82 */ /* 0x000fe20008000000 */
[----:B------:R-:W-:-:S02]  /*0c80*/  IADD3 R172, P0, PT, R171, R196, RZ ;  /* 0x000000c4abac7210 */ /* 0x000fc40007f1e0ff */
[----:B------:R-:W-:Y:S02]  /*0c90*/  IADD3 R174, P1, PT, R173, R196, RZ ;  /* 0x000000c4adae7210 */ /* 0x000fe40007f3e0ff */
[----:B------:R-:W-:Y:S02]  /*0ca0*/  LEA.HI.X.SX32 R187, R187, R34, 0x1, P2 ;  /* 0x00000022bbbb7211 */ /* 0x000fe400010f0eff */
[----:B------:R-:W-:Y:S02]  /*0cb0*/  IADD3 R194, P2, PT, R193, R196, RZ ;  /* 0x000000c4c1c27210 */ /* 0x000fe40007f5e0ff */
[-C--:B------:R-:W-:Y:S02]  /*0cc0*/  LEA.HI.X.SX32 R171, R171, R34.reuse, 0x1, P0 ;  /* 0x00000022abab7211 */ /* 0x080fe400000f0eff */
[----:B------:R-:W-:Y:S02]  /*0cd0*/  LEA.HI.X.SX32 R173, R173, R34, 0x1, P1 ;  /* 0x00000022adad7211 */ /* 0x000fe400008f0eff */
[----:B------:R-:W-:-:S02]  /*0ce0*/  IADD3 R178, P0, PT, R177, R196, RZ ;  /* 0x000000c4b1b27210 */ /* 0x000fc40007f1e0ff */
[----:B------:R-:W-:Y:S02]  /*0cf0*/  IADD3 R180, P1, PT, R179, R196, RZ ;  /* 0x000000c4b3b47210 */ /* 0x000fe40007f3e0ff */
[C---:B------:R-:W-:Y:S02]  /*0d00*/  LOP3.LUT R32, R0.reuse, 0x7, RZ, 0xc0, !PT ;  /* 0x0000000700207812 */ /* 0x040fe400078ec0ff */
[-C--:B------:R-:W-:Y:S02]  /*0d10*/  LEA.HI.X.SX32 R193, R193, R34.reuse, 0x1, P2 ;  /* 0x00000022c1c17211 */ /* 0x080fe400010f0eff */
[----:B------:R-:W-:Y:S01]  /*0d20*/  LOP3.LUT P2, RZ, R0, 0x80, RZ, 0xc0, !PT ;  /* 0x0000008000ff7812 */ /* 0x000fe2000784c0ff */
[----:B------:R-:W-:Y:S01]  /*0d30*/  IMAD R32, R32, 0x90, RZ ;  /* 0x0000009020207824 */ /* 0x000fe200078e02ff */
[-C--:B------:R-:W-:Y:S02]  /*0d40*/  LEA.HI.X.SX32 R177, R177, R34.reuse, 0x1, P0 ;  /* 0x00000022b1b17211 */ /* 0x080fe400000f0eff */
[----:B------:R-:W-:-:S02]  /*0d50*/  LEA.HI.X.SX32 R179, R179, R34, 0x1, P1 ;  /* 0x00000022b3b37211 */ /* 0x000fc400008f0eff */
[-C--:B------:R-:W-:Y:S02]  /*0d60*/  IADD3 R184, P0, PT, R183, R196.reuse, RZ ;  /* 0x000000c4b7b87210 */ /* 0x080fe40007f1e0ff */
[----:B------:R-:W-:Y:S02]  /*0d70*/  IADD3 R186, P1, PT, R185, R196, RZ ;  /* 0x000000c4b9ba7210 */ /* 0x000fe40007f3e0ff */
[-C--:B------:R-:W-:Y:S02]  /*0d80*/  IADD3 R9, P5, PT, R14, R33.reuse, RZ ;  /* 0x000000210e097210 */ /* 0x080fe40007fbe0ff */
[-C--:B------:R-:W-:Y:S02]  /*0d90*/  IADD3 R10, P4, PT, R15, R33.reuse, RZ ;  /* 0x000000210f0a7210 */ /* 0x080fe40007f9e0ff */
[----:B------:R-:W-:Y:S02]  /*0da0*/  IADD3 R31, P3, PT, R158, R33, RZ ;  /* 0x000000219e1f7210 */ /* 0x000fe40007f7e0ff */
[----:B------:R-:W-:-:S02]  /*0db0*/  SEL R207, RZ, 0x90, !P2 ;  /* 0x00000090ffcf7807 */ /* 0x000fc40005000000 */
[-C--:B------:R-:W-:Y:S02]  /*0dc0*/  LEA.HI.X.SX32 R183, R183, R34.reuse, 0x1, P0 ;  /* 0x00000022b7b77211 */ /* 0x080fe400000f0eff */
[----:B------:R-:W-:Y:S02]  /*0dd0*/  LEA.HI.X.SX32 R185, R185, R34, 0x1, P1 ;  /* 0x00000022b9b97211 */ /* 0x000fe400008f0eff */
[-C--:B------:R-:W-:Y:S02]  /*0de0*/  LEA.HI.X.SX32 R14, R14, R35.reuse, 0x1, P5 ;  /* 0x000000230e0e7211 */ /* 0x080fe400028f0eff */
[-C--:B------:R-:W-:Y:S02]  /*0df0*/  LEA.HI.X.SX32 R15, R15, R35.reuse, 0x1, P4 ;  /* 0x000000230f0f7211 */ /* 0x080fe400020f0eff */
[----:B------:R-:W-:Y:S02]  /*0e00*/  LEA.HI.X.SX32 R158, R158, R35, 0x1, P3 ;  /* 0x000000239e9e7211 */ /* 0x000fe400018f0eff */
[----:B------:R-:W-:-:S02]  /*0e10*/  IADD3 R190, P0, PT, R189, R196, RZ ;  /* 0x000000c4bdbe7210 */ /* 0x000fc40007f1e0ff */
[-C--:B------:R-:W-:Y:S02]  /*0e20*/  IADD3 R192, P1, PT, R191, R196.reuse, RZ ;  /* 0x000000c4bfc07210 */ /* 0x080fe40007f3e0ff */
[-C--:B------:R-:W-:Y:S02]  /*0e30*/  IADD3 R164, P6, PT, R163, R33.reuse, RZ ;  /* 0x00000021a3a47210 */ /* 0x080fe40007fde0ff */
[-C--:B------:R-:W-:Y:S02]  /*0e40*/  IADD3 R156, P4, PT, R160, R33.reuse, RZ ;  /* 0x00000021a09c7210 */ /* 0x080fe40007f9e0ff */
[----:B------:R-:W-:Y:S02]  /*0e50*/  IADD3 R162, P5, PT, R161, R33, RZ ;  /* 0x00000021a1a27210 */ /* 0x000fe40007fbe0ff */
[----:B------:R-:W-:Y:S02]  /*0e60*/  IADD3 R196, P3, PT, R195, R196, RZ ;  /* 0x000000c4c3c47210 */ /* 0x000fe40007f7e0ff */
[----:B------:R-:W-:-:S02]  /*0e70*/  LOP3.LUT R207, R207, 0x7f, R0, 0x78, !PT ;  /* 0x0000007fcfcf7812 */ /* 0x000fc400078e7800 */
[----:B------:R-:W-:Y:S02]  /*0e80*/  LOP3.LUT R201, R32, 0x30, R5, 0x78, !PT ;  /* 0x0000003020c97812 */ /* 0x000fe400078e7805 */
[-C--:B------:R-:W-:Y:S02]  /*0e90*/  LEA.HI.X.SX32 R189, R189, R34.reuse, 0x1, P0 ;  /* 0x00000022bdbd7211 */ /* 0x080fe400000f0eff */
[----:B------:R-:W-:Y:S02]  /*0ea0*/  LEA.HI.X.SX32 R191, R191, R34, 0x1, P1 ;  /* 0x00000022bfbf7211 */ /* 0x000fe400008f0eff */
[-C--:B------:R-:W-:Y:S02]  /*0eb0*/  LEA.HI.X.SX32 R163, R163, R35.reuse, 0x1, P6 ;  /* 0x00000023a3a37211 */ /* 0x080fe400030f0eff */
[-C--:B------:R-:W-:Y:S02]  /*0ec0*/  LEA.HI.X.SX32 R160, R160, R35.reuse, 0x1, P4 ;  /* 0x00000023a0a07211 */ /* 0x080fe400020f0eff */
[----:B------:R-:W-:-:S02]  /*0ed0*/  LEA.HI.X.SX32 R161, R161, R35, 0x1, P5 ;  /* 0x00000023a1a17211 */ /* 0x000fc400028f0eff */
[----:B------:R-:W-:Y:S02]  /*0ee0*/  LEA.HI.X.SX32 R195, R195, R34, 0x1, P3 ;  /* 0x00000022c3c37211 */ /* 0x000fe400018f0eff */
[C---:B------:R-:W-:Y:S02]  /*0ef0*/  LOP3.LUT P0, RZ, R0.reuse, 0x1, RZ, 0xc0, !PT ;  /* 0x0000000100ff7812 */ /* 0x040fe4000780c0ff */
[----:B------:R-:W-:Y:S02]  /*0f00*/  LOP3.LUT P1, RZ, R0, 0x2, RZ, 0xc0, !PT ;  /* 0x0000000200ff7812 */ /* 0x000fe4000782c0ff */
[C---:B------:R-:W-:Y:S02]  /*0f10*/  LOP3.LUT R204, R207.reuse, 0x20, RZ, 0x3c, !PT ;  /* 0x00000020cfcc7812 */ /* 0x040fe400078e3cff */
[C---:B------:R-:W-:Y:S02]  /*0f20*/  LOP3.LUT R203, R207.reuse, 0x40, RZ, 0x3c, !PT ;  /* 0x00000040cfcb7812 */ /* 0x040fe400078e3cff */
[----:B------:R-:W-:-:S02]  /*0f30*/  LOP3.LUT R202, R207, 0x60, RZ, 0x3c, !PT ;  /* 0x00000060cfca7812 */ /* 0x000fc400078e3cff */
[----:B------:R-:W-:Y:S02]  /*0f40*/  LOP3.LUT R200, R201, 0x40, RZ, 0x3c, !PT ;  /* 0x00000040c9c87812 */ /* 0x000fe400078e3cff */
[----:B0-----:R-:W-:-:S07]  /*0f50*/  LOP3.LUT R198, R199, 0x1, RZ, 0x3c, !PT ;  /* 0x00000001c7c67812 */ /* 0x001fce00078e3cff */
.L_x_1:
[----:B------:R-:W-:Y:S02]  /*0f60*/  SHF.R.S32.HI R76, RZ, 0x1f, R197 ;  /* 0x0000001fff4c7819 */ /* 0x000fe400000114c5 */
[C---:B------:R-:W-:Y:S02]  /*0f70*/  IADD3 R32, P2, PT, R197.reuse, R8, RZ ;  /* 0x00000008c5207210 */ /* 0x040fe40007f5e0ff */
[----:B------:R-:W-:-:S03]  /*0f80*/  IADD3 R34, P3, PT, R197, R9, RZ ;  /* 0x00000009c5227210 */ /* 0x000fc60007f7e0ff */
[C---:B------:R-:W-:Y:S01]  /*0f90*/  IMAD.X R33, R76.reuse, 0x1, R13, P2 ;  /* 0x000000014c217824 */ /* 0x040fe200010e060d */
[C---:B------:R-:W-:Y:S01]  /*0fa0*/  IADD3 R36, P2, PT, R197.reuse, R18, RZ ;  /* 0x00000012c5247210 */ /* 0x040fe20007f5e0ff */
[C---:B------:R-:W-:Y:S01]  /*0fb0*/  IMAD.X R35, R76.reuse, 0x1, R14, P3 ;  /* 0x000000014c237824 */ /* 0x040fe200018e060e */
[C---:B------:R-:W-:Y:S02]  /*0fc0*/  IADD3 R38, P3, PT, R197.reuse, R10, RZ ;  /* 0x0000000ac5267210 */ /* 0x040fe40007f7e0ff */
[----:B------:R0:W2:Y:S01]  /*0fd0*/  LDG.E.U8 R54, desc[UR10][R32.64] ;  /* 0x0000000a20367981 */ /* 0x0000a2000c1e1100 */
[C---:B------:R-:W-:Y:S01]  /*0fe0*/  IMAD.X R37, R76.reuse, 0x1, R20, P2 ;  /* 0x000000014c257824 */ /* 0x040fe200010e0614 */
[C---:B------:R-:W-:Y:S01]  /*0ff0*/  IADD3 R48, P2, PT, R197.reuse, R19, RZ ;  /* 0x00000013c5307210 */ /* 0x040fe20007f5e0ff */
[C---:B------:R-:W-:Y:S01]  /*1000*/  IMAD.X R39, R76.reuse, 0x1, R15, P3 ;  /* 0x000000014c277824 */ /* 0x040fe200018e060f */
[C---:B------:R-:W-:Y:S01]  /*1010*/  IADD3 R50, P3, PT, R197.reuse, R22, RZ ;  /* 0x00000016c5327210 */ /* 0x040fe20007f7e0ff */
[----:B------:R1:W3:Y:S02]  /*1020*/  LDG.E.U8 R56, desc[UR10][R34.64] ;  /* 0x0000000a22387981 */ /* 0x0002e4000c1e1100 */
[C---:B------:R-:W-:Y:S01]  /*1030*/  IMAD.X R49, R76.reuse, 0x1, R21, P2 ;  /* 0x000000014c317824 */ /* 0x040fe200010e0615 */
[C---:B------:R-:W-:Y:S01]  /*1040*/  IADD3 R52, P2, PT, R197.reuse, R23, RZ ;  /* 0x00000017c5347210 */ /* 0x040fe20007f5e0ff */
[C---:B------:R-:W-:Y:S01]  /*1050*/  IMAD.X R51, R76.reuse, 0x1, R24, P3 ;  /* 0x000000014c337824 */ /* 0x040fe200018e0618 */
[C---:B0-----:R-:W-:Y:S01]  /*1060*/  IADD3 R32, P3, PT, R197.reuse, R11, RZ ;  /* 0x0000000bc5207210 */ /* 0x041fe20007f7e0ff */
[----:B------:R0:W4:Y:S02]  /*1070*/  LDG.E.U8 R58, desc[UR10][R36.64] ;  /* 0x0000000a243a7981 */ /* 0x000124000c1e1100 */
[C---:B------:R-:W-:Y:S01]  /*1080*/  IMAD.X R53, R76.reuse, 0x1, R25, P2 ;  /* 0x000000014c357824 */ /* 0x040fe200010e0619 */
[----:B-1----:R-:W-:Y:S01]  /*1090*/  IADD3 R34, P2, PT, R197, R26, RZ ;  /* 0x0000001ac5227210 */ /* 0x002fe20007f5e0ff */
[----:B------:R1:W5:Y:S01]  /*10a0*/  LDG.E.U8 R60, desc[UR10][R38.64] ;  /* 0x0000000a263c7981 */ /* 0x000362000c1e1100 */
[----:B------:R-:W-:-:S03]  /*10b0*/  IMAD.X R33, R76, 0x1, R16, P3 ;  /* 0x000000014c217824 */ /* 0x000fc600018e0610 */
[----:B------:R-:W-:Y:S01]  /*10c0*/  IMAD.X R35, R76, 0x1, R28, P2 ;  /* 0x000000014c237824 */ /* 0x000fe200010e061c */
[C---:B0-----:R-:W-:Y:S01]  /*10d0*/  IADD3 R36, P3, PT, R197.reuse, R27, RZ ;  /* 0x0000001bc5247210 */ /* 0x041fe20007f7e0ff */
[----:B------:R0:W5:Y:S01]  /*10e0*/  LDG.E.U8 R62, desc[UR10][R48.64] ;  /* 0x0000000a303e7981 */ /* 0x000162000c1e1100 */
[----:B-1----:R-:W-:-:S03]  /*10f0*/  IADD3 R38, P2, PT, R197, R30, RZ ;  /* 0x0000001ec5267210 */ /* 0x002fc60007f5e0ff */
[----:B------:R1:W5:Y:S01]  /*1100*/  LDG.E.U8 R64, desc[UR10][R50.64] ;  /* 0x0000000a32407981 */ /* 0x000362000c1e1100 */
[C---:B------:R-:W-:Y:S02]  /*1110*/  IMAD.X R37, R76.reuse, 0x1, R29, P3 ;  /* 0x000000014c257824 */ /* 0x040fe400018e061d */
[----:B------:R-:W-:Y:S01]  /*1120*/  IMAD.X R39, R76, 0x1, R157, P2 ;  /* 0x000000014c277824 */ /* 0x000fe200010e069d */
[C---:B0-----:R-:W-:Y:S01]  /*1130*/  IADD3 R48, P3, PT, R197.reuse, R12, RZ ;  /* 0x0000000cc5307210 */ /* 0x041fe20007f7e0ff */
[----:B------:R0:W5:Y:S01]  /*1140*/  LDG.E.U8 R66, desc[UR10][R52.64] ;  /* 0x0000000a34427981 */ /* 0x000162000c1e1100 */
[----:B-1----:R-:W-:-:S03]  /*1150*/  IADD3 R50, P2, PT, R197, R31, RZ ;  /* 0x0000001fc5327210 */ /* 0x002fc60007f5e0ff */
[----:B------:R1:W5:Y:S01]  /*1160*/  LDG.E.U8 R68, desc[UR10][R32.64] ;  /* 0x0000000a20447981 */ /* 0x000362000c1e1100 */
[----:B------:R-:W-:-:S03]  /*1170*/  IMAD.X R49, R76, 0x1, R17, P3 ;  /* 0x000000014c317824 */ /* 0x000fc600018e0611 */
[----:B------:R1:W5:Y:S01]  /*1180*/  LDG.E.U8 R70, desc[UR10][R34.64] ;  /* 0x0000000a22467981 */ /* 0x000362000c1e1100 */
[----:B------:R-:W-:Y:S01]  /*1190*/  IMAD.X R51, R76, 0x1, R158, P2 ;  /* 0x000000014c337824 */ /* 0x000fe200010e069e */
[C---:B0-----:R-:W-:Y:S02]  /*11a0*/  IADD3 R52, P3, PT, R197.reuse, R156, RZ ;  /* 0x0000009cc5347210 */ /* 0x041fe40007f7e0ff */
[----:B------:R-:W5:Y:S01]  /*11b0*/  LDG.E.U8 R72, desc[UR10][R36.64] ;  /* 0x0000000a24487981 */ /* 0x000f62000c1e1100 */
[----:B-1----:R-:W-:-:S03]  /*11c0*/  IADD3 R32, P4, PT, R197, R162, RZ ;  /* 0x000000a2c5207210 */ /* 0x002fc60007f9e0ff */
[----:B------:R-:W5:Y:S01]  /*11d0*/  LDG.E.U8 R74, desc[UR10][R38.64] ;  /* 0x0000000a264a7981 */ /* 0x000f62000c1e1100 */
[----:B------:R-:W-:Y:S01]  /*11e0*/  IADD3 R34, P2, PT, R197, R164, RZ ;  /* 0x000000a4c5227210 */ /* 0x000fe20007f5e0ff */
[C---:B------:R-:W-:Y:S02]  /*11f0*/  IMAD.X R53, R76.reuse, 0x1, R160, P3 ;  /* 0x000000014c357824 */ /* 0x040fe400018e06a0 */
[----:B------:R-:W5:Y:S01]  /*1200*/  LDG.E.U8 R48, desc[UR10][R48.64] ;  /* 0x0000000a30307981 */ /* 0x000f62000c1e1100 */
[C---:B------:R-:W-:Y:S02]  /*1210*/  IMAD.X R33, R76.reuse, 0x1, R161, P4 ;  /* 0x000000014c217824 */ /* 0x040fe400020e06a1 */
[----:B------:R-:W-:Y:S01]  /*1220*/  IMAD.X R35, R76, 0x1, R163, P2 ;  /* 0x000000014c237824 */ /* 0x000fe200010e06a3 */
[----:B------:R-:W5:Y:S04]  /*1230*/  LDG.E.U8 R50, desc[UR10][R50.64] ;  /* 0x0000000a32327981 */ /* 0x000f68000c1e1100 */
[----:B------:R-:W5:Y:S04]  /*1240*/  LDG.E.U8 R52, desc[UR10][R52.64] ;  /* 0x0000000a34347981 */ /* 0x000f68000c1e1100 */
[----:B------:R-:W5:Y:S04]  /*1250*/  LDG.E.U8 R76, desc[UR10][R32.64] ;  /* 0x0000000a204c7981 */ /* 0x000f68000c1e1100 */
[----:B------:R-:W5:Y:S01]  /*1260*/  LDG.E.U8 R78, desc[UR10][R34.64] ;  /* 0x0000000a224e7981 */ /* 0x000f62000c1e1100 */
[----:B------:R-:W-:Y:S01]  /*1270*/  USHF.R.S32.HI UR8, URZ, 0x1f, UR4 ;  /* 0x0000001fff087899 */ /* 0x000fe20008011404 */
[----:B------:R-:W-:Y:S06]  /*1280*/  BAR.SYNC.DEFER_BLOCKING 0x0 ;  /* 0x0000000000007b1d */ /* 0x000fec0000010000 */
[----:B--2---:R-:W-:Y:S04]  /*1290*/  STS.U8 [R207+UR6], R54 ;  /* 0x00000036cf007988 */ /* 0x004fe80008000006 */
[----:B---3--:R-:W-:Y:S04]  /*12a0*/  STS.U8 [R207+UR6+0x100], R56 ;  /* 0x00010038cf007988 */ /* 0x008fe80008000006 */
[----:B----4-:R-:W-:Y:S04]  /*12b0*/  STS.U8 [R207+UR6+0x200], R58 ;  /* 0x0002003acf007988 */ /* 0x010fe80008000006 */
[----:B-----5:R-:W-:Y:S04]  /*12c0*/  STS.U8 [R207+UR6+0x300], R60 ;  /* 0x0003003ccf007988 */ /* 0x020fe80008000006 */
[----:B------:R-:W-:Y:S04]  /*12d0*/  STS.U8 [R207+UR6+0x400], R62 ;  /* 0x0004003ecf007988 */ /* 0x000fe80008000006 */
        /* <DEDUP_REMOVED lines=10> */
[----:B------:R-:W-:Y:S01]  /*1380*/  STS.U8 [R207+UR6+0xf00], R78 ;  /* 0x000f004ecf007988 */ /* 0x000fe20008000006 */
[----:B------:R-:W-:Y:S06]  /*1390*/  BAR.SYNC.DEFER_BLOCKING 0x0 ;  /* 0x0000000000007b1d */ /* 0x000fec0000010000 */
[----:B------:R-:W0:Y:S04]  /*13a0*/  LDSM.16.M88.4 R120, [R206] ;  /* 0x00000000ce78783b */ /* 0x000e280000000200 */
[----:B------:R-:W1:Y:S04]  /*13b0*/  LDSM.16.MT88.4 R32, [R205+0x1000] ;  /* 0x00100000cd20783b */ /* 0x000e680000004200 */
[----:B------:R-:W2:Y:S04]  /*13c0*/  LDSM.16.MT88.4 R36, [R205+0x1400] ;  /* 0x00140000cd24783b */ /* 0x000ea80000004200 */
[----:B------:R-:W3:Y:S04]  /*13d0*/  LDSM.16.M88.4 R144, [R206+0x200] ;  /* 0x00020000ce90783b */ /* 0x000ee80000000200 */
[----:B------:R-:W4:Y:S04]  /*13e0*/  LDSM.16.M88.4 R56, [R206+0x400] ;  /* 0x00040000ce38783b */ /* 0x000f280000000200 */
[----:B------:R-:W5:Y:S04]  /*13f0*/  LDSM.16.M88.4 R68, [R206+0x600] ;  /* 0x00060000ce44783b */ /* 0x000f680000000200 */
[----:B------:R-:W5:Y:S04]  /*1400*/  LDSM.16.M88.4 R104, [R206+0x800] ;  /* 0x00080000ce68783b */ /* 0x000f680000000200 */
[----:B------:R-:W5:Y:S04]  /*1410*/  LDSM.16.M88.4 R72, [R206+0xa00] ;  /* 0x000a0000ce48783b */ /* 0x000f680000000200 */
[----:B------:R-:W5:Y:S04]  /*1420*/  LDSM.16.M88.4 R116, [R206+0xc00] ;  /* 0x000c0000ce74783b */ /* 0x000f680000000200 */
[----:B------:R-:W5:Y:S01]  /*1430*/  LDSM.16.M88.4 R52, [R206+0xe00] ;  /* 0x000e0000ce34783b */ /* 0x000f620000000200 */
[----:B0-----:R-:W-:-:S02]  /*1440*/  F2FP.F16.E4M3.UNPACK_B R148, R122 ;  /* 0x0000007aff94723e */ /* 0x001fc400020006ff */
[----:B------:R-:W-:Y:S01]  /*1450*/  F2FP.F16.E4M3.UNPACK_B R149, R123 ;  /* 0x0000007bff95723e */ /* 0x000fe200020006ff */
[----:B-1----:R-:W-:Y:S01]  /*1460*/  IMAD.MOV.U32 R48, RZ, RZ, R32 ;  /* 0x000000ffff307224 */ /* 0x002fe200078e0020 */
[----:B------:R-:W-:Y:S01]  /*1470*/  F2FP.F16.E4M3.UNPACK_B R60, R120 ;  /* 0x00000078ff3c723e */ /* 0x000fe200020006ff */
[----:B------:R-:W-:Y:S01]  /*1480*/  IMAD.MOV.U32 R49, RZ, RZ, R34 ;  /* 0x000000ffff317224 */ /* 0x000fe200078e0022 */
[----:B------:R-:W-:Y:S01]  /*1490*/  F2FP.F16.E4M3.UNPACK_B R61, R121 ;  /* 0x00000079ff3d723e */ /* 0x000fe200020006ff */
[----:B--2---:R-:W-:Y:S01]  /*14a0*/  IMAD.MOV.U32 R50, RZ, RZ, R36 ;  /* 0x000000ffff327224 */ /* 0x004fe200078e0024 */
[----:B------:R-:W-:Y:S01]  /*14b0*/  F2FP.F16.E4M3.UNPACK_B R122, R122.H1 ;  /* 0x0000007aff7a723e */ /* 0x000fe200030006ff */
[----:B------:R-:W-:Y:S01]  /*14c0*/  IMAD.MOV.U32 R51, RZ, RZ, R38 ;  /* 0x000000ffff337224 */ /* 0x000fe200078e0026 */
[----:B------:R-:W-:Y:S01]  /*14d0*/  F2FP.F16.E4M3.UNPACK_B R123, R123.H1 ;  /* 0x0000007bff7b723e */ /* 0x000fe200030006ff */
[----:B------:R-:W-:Y:S01]  /*14e0*/  IMAD.MOV.U32 R90, RZ, RZ, R36 ;  /* 0x000000ffff5a7224 */ /* 0x000fe200078e0024 */
[----:B---3--:R-:W-:Y:S01]  /*14f0*/  F2FP.F16.E4M3.UNPACK_B R140, R144 ;  /* 0x00000090ff8c723e */ /* 0x008fe200020006ff */
[----:B------:R-:W-:Y:S01]  /*1500*/  IMAD.MOV.U32 R91, RZ, RZ, R38 ;  /* 0x000000ffff5b7224 */ /* 0x000fe200078e0026 */
[----:B------:R-:W-:Y:S01]  /*1510*/  F2FP.F16.E4M3.UNPACK_B R141, R145 ;  /* 0x00000091ff8d723e */ /* 0x000fe200020006ff */
[----:B------:R-:W-:Y:S01]  /*1520*/  IMAD.MOV.U32 R126, RZ, RZ, R36 ;  /* 0x000000ffff7e7224 */ /* 0x000fe200078e0024 */
[----:B------:R-:W-:Y:S01]  /*1530*/  F2FP.F16.E4M3.UNPACK_B R136, R146 ;  /* 0x00000092ff88723e */ /* 0x000fe200020006ff */
[C---:B------:R-:W-:Y:S01]  /*1540*/  HMMA.16816.F32 R148, R48.reuse, R148, RZ ;  /* 0x000000943094723c */ /* 0x040fe200000018ff */
[----:B------:R-:W-:Y:S01]  /*1550*/  F2FP.F16.E4M3.UNPACK_B R137, R147 ;  /* 0x00000093ff89723e */ /* 0x000fe200020006ff */
[----:B------:R-:W-:Y:S01]  /*1560*/  IMAD.MOV.U32 R127, RZ, RZ, R38 ;  /* 0x000000ffff7f7224 */ /* 0x000fe200078e0026 */
[----:B----4-:R-:W-:Y:S01]  /*1570*/  F2FP.F16.E4M3.UNPACK_B R84, R56 ;  /* 0x00000038ff54723e */ /* 0x010fe200020006ff */
[----:B------:R-:W-:Y:S01]  /*1580*/  IMAD.MOV.U32 R154, RZ, RZ, R37 ;  /* 0x000000ffff9a7224 */ /* 0x000fe200078e0025 */
[----:B------:R-:W-:Y:S01]  /*1590*/  F2FP.F16.E4M3.UNPACK_B R85, R57 ;  /* 0x00000039ff55723e */ /* 0x000fe200020006ff */
[----:B------:R-:W-:Y:S01]  /*15a0*/  IMAD.MOV.U32 R155, RZ, RZ, R39 ;  /* 0x000000ffff9b7224 */ /* 0x000fe200078e0027 */
[----:B------:R-:W-:Y:S01]  /*15b0*/  F2FP.F16.E4M3.UNPACK_B R64, R58 ;  /* 0x0000003aff40723e */ /* 0x000fe200020006ff */
[----:B------:R-:W-:Y:S01]  /*15c0*/  HMMA.16816.F32 R140, R48, R140, RZ ;  /* 0x0000008c308c723c */ /* 0x000fe200000018ff */
[----:B------:R-:W-:-:S02]  /*15d0*/  F2FP.F16.E4M3.UNPACK_B R65, R59 ;  /* 0x0000003bff41723e */ /* 0x000fc400020006ff */
[----:B-----5:R-:W-:Y:S02]  /*15e0*/  F2FP.F16.E4M3.UNPACK_B R108, R68 ;  /* 0x00000044ff6c723e */ /* 0x020fe400020006ff */
[----:B------:R-:W-:Y:S02]  /*15f0*/  F2FP.F16.E4M3.UNPACK_B R109, R69 ;  /* 0x00000045ff6d723e */ /* 0x000fe400020006ff */
[----:B------:R-:W-:Y:S01]  /*1600*/  F2FP.F16.E4M3.UNPACK_B R76, R70 ;  /* 0x00000046ff4c723e */ /* 0x000fe200020006ff */
[----:B------:R-:W-:Y:S01]  /*1610*/  HMMA.16816.F32 R136, R48, R136, RZ ;  /* 0x000000883088723c */ /* 0x000fe200000018ff */
[----:B------:R-:W-:Y:S02]  /*1620*/  F2FP.F16.E4M3.UNPACK_B R77, R71 ;  /* 0x00000047ff4d723e */ /* 0x000fe400020006ff */
[----:B------:R-:W-:Y:S02]  /*1630*/  F2FP.F16.E4M3.UNPACK_B R132, R104 ;  /* 0x00000068ff84723e */ /* 0x000fe400020006ff */
[----:B------:R-:W-:-:S02]  /*1640*/  F2FP.F16.E4M3.UNPACK_B R133, R105 ;  /* 0x00000069ff85723e */ /* 0x000fc400020006ff */
[----:B------:R-:W-:Y:S01]  /*1650*/  F2FP.F16.E4M3.UNPACK_B R128, R106 ;  /* 0x0000006aff80723e */ /* 0x000fe200020006ff */
[C---:B------:R-:W-:Y:S01]  /*1660*/  HMMA.16816.F32 R84, R48.reuse, R84, RZ ;  /* 0x000000543054723c */ /* 0x040fe200000018ff */
[----:B------:R-:W-:Y:S02]  /*1670*/  F2FP.F16.E4M3.UNPACK_B R129, R107 ;  /* 0x0000006bff81723e */ /* 0x000fe400020006ff */
[----:B------:R-:W-:Y:S02]  /*1680*/  F2FP.F16.E4M3.UNPACK_B R80, R72 ;  /* 0x00000048ff50723e */ /* 0x000fe400020006ff */
[----:B------:R-:W-:Y:S02]  /*1690*/  F2FP.F16.E4M3.UNPACK_B R81, R73 ;  /* 0x00000049ff51723e */ /* 0x000fe400020006ff */
[----:B------:R-:W-:Y:S01]  /*16a0*/  F2FP.F16.E4M3.UNPACK_B R112, R74 ;  /* 0x0000004aff70723e */ /* 0x000fe200020006ff */
[----:B------:R-:W-:Y:S01]  /*16b0*/  HMMA.16816.F32 R64, R48, R64, RZ ;  /* 0x000000403040723c */ /* 0x000fe200000018ff */
[----:B------:R-:W-:-:S02]  /*16c0*/  F2FP.F16.E4M3.UNPACK_B R113, R75 ;  /* 0x0000004bff71723e */ /* 0x000fc400020006ff */
[----:B------:R-:W-:Y:S02]  /*16d0*/  F2FP.F16.E4M3.UNPACK_B R92, R116 ;  /* 0x00000074ff5c723e */ /* 0x000fe400020006ff */
        /* <DEDUP_REMOVED lines=9> */
[----:B------:R-:W-:Y:S02]  /*1770*/  F2FP.F16.E4M3.UNPACK_B R144, R144.H1 ;  /* 0x00000090ff90723e */ /* 0x000fe400030006ff */
[----:B------:R-:W-:Y:S02]  /*1780*/  F2FP.F16.E4M3.UNPACK_B R145, R145.H1 ;  /* 0x00000091ff91723e */ /* 0x000fe400030006ff */
[----:B------:R-:W-:Y:S01]  /*1790*/  F2FP.F16.E4M3.UNPACK_B R56, R56.H1 ;  /* 0x00000038ff38723e */ /* 0x000fe200030006ff */
[----:B------:R-:W-:Y:S01]  /*17a0*/  HMMA.16816.F32 R132, R48, R132, RZ ;  /* 0x000000843084723c */ /* 0x000fe200000018ff */
[----:B------:R-:W-:-:S07]  /*17b0*/  F2FP.F16.E4M3.UNPACK_B R57, R57.H1 ;  /* 0x00000039ff39723e */ /* 0x000fce00030006ff */
[C---:B------:R-:W-:Y:S08]  /*17c0*/  HMMA.16816.F32 R128, R48.reuse, R128, RZ ;  /* 0x000000803080723c */ /* 0x040ff000000018ff */
[C---:B------:R-:W-:Y:S08]  /*17d0*/  HMMA.16816.F32 R80, R48.reuse, R80, RZ ;  /* 0x000000503050723c */ /* 0x040ff000000018ff */
[C---:B------:R-:W-:Y:S08]  /*17e0*/  HMMA.16816.F32 R60, R48.reuse, R60, RZ ;  /* 0x0000003c303c723c */ /* 0x040ff000000018ff */
[C---:B------:R-:W-:Y:S08]  /*17f0*/  HMMA.16816.F32 R112, R48.reuse, R112, RZ ;  /* 0x000000703070723c */ /* 0x040ff000000018ff */
[C---:B------:R-:W-:Y:S08]  /*1800*/  HMMA.16816.F32 R92, R48.reuse, R92, RZ ;  /* 0x0000005c305c723c */ /* 0x040ff000000018ff */
[----:B------:R-:W-:Y:S01]  /*1810*/  HMMA.16816.F32 R48, R48, R88, RZ ;  /* 0x000000583030723c */ /* 0x000fe200000018ff */
[----:B------:R-:W-:-:S02]  /*1820*/  IMAD.MOV.U32 R88, RZ, RZ, R32 ;  /* 0x000000ffff587224 */ /* 0x000fc400078e0020 */
[----:B------:R-:W-:-:S07]  /*1830*/  IMAD.MOV.U32 R89, RZ, RZ, R34 ;  /* 0x000000ffff597224 */ /* 0x000fce00078e0022 */
[----:B------:R-:W-:Y:S01]  /*1840*/  HMMA.16816.F32 R88, R88, R124, RZ ;  /* 0x0000007c5858723c */ /* 0x000fe200000018ff */
[----:B------:R-:W-:Y:S02]  /*1850*/  IMAD.MOV.U32 R124, RZ, RZ, R32 ;  /* 0x000000ffff7c7224 */ /* 0x000fe400078e0020 */
[----:B------:R-:W-:-:S07]  /*1860*/  IMAD.MOV.U32 R125, RZ, RZ, R34 ;  /* 0x000000ffff7d7224 */ /* 0x000fce00078e0022 */
[----:B------:R-:W-:Y:S01]  /*1870*/  HMMA.16816.F32 R124, R124, R152, RZ ;  /* 0x000000987c7c723c */ /* 0x000fe200000018ff */
[----:B------:R-:W-:Y:S02]  /*1880*/  IMAD.MOV.U32 R152, RZ, RZ, R33 ;  /* 0x000000ffff987224 */ /* 0x000fe400078e0021 */
[----:B------:R-:W-:-:S07]  /*1890*/  IMAD.MOV.U32 R153, RZ, RZ, R35 ;  /* 0x000000ffff997224 */ /* 0x000fce00078e0023 */
[----:B------:R-:W-:Y:S01]  /*18a0*/  HMMA.16816.F32 R148, R152, R122, R148 ;  /* 0x0000007a9894723c */ /* 0x000fe20000001894 */
[----:B------:R-:W-:Y:S01]  /*18b0*/  F2FP.F16.E4M3.UNPACK_B R122, R146.H1 ;  /* 0x00000092ff7a723e */ /* 0x000fe200030006ff */
[----:B------:R-:W-:Y:S01]  /*18c0*/  IMAD.MOV.U32 R146, RZ, RZ, R37 ;  /* 0x000000ffff927224 */ /* 0x000fe200078e0025 */
[----:B------:R-:W-:Y:S01]  /*18d0*/  F2FP.F16.E4M3.UNPACK_B R123, R147.H1 ;  /* 0x00000093ff7b723e */ /* 0x000fe200030006ff */
[----:B------:R-:W-:-:S04]  /*18e0*/  IMAD.MOV.U32 R147, RZ, RZ, R39 ;  /* 0x000000ffff937224 */ /* 0x000fc800078e0027 */
[----:B------:R-:W-:Y:S01]  /*18f0*/  HMMA.16816.F32 R140, R152, R144, R140 ;  /* 0x00000090988c723c */ /* 0x000fe2000000188c */
[----:B------:R-:W-:Y:S01]  /*1900*/  IMAD.MOV.U32 R144, RZ, RZ, R33 ;  /* 0x000000ffff907224 */ /* 0x000fe200078e0021 */
[----:B------:R-:W-:Y:S01]  /*1910*/  F2FP.F16.E4M3.UNPACK_B R120, R120.H1 ;  /* 0x00000078ff78723e */ /* 0x000fe200030006ff */
[----:B------:R-:W-:Y:S01]  /*1920*/  IMAD.MOV.U32 R145, RZ, RZ, R35 ;  /* 0x000000ffff917224 */ /* 0x000fe200078e0023 */
[----:B------:R-:W-:Y:S02]  /*1930*/  F2FP.F16.E4M3.UNPACK_B R121, R121.H1 ;  /* 0x00000079ff79723e */ /* 0x000fe400030006ff */
[----:B------:R-:W-:-:S04]  /*1940*/  IADD3 R152, P2, PT, R166, UR4, RZ ;  /* 0x00000004a6987c10 */ /* 0x000fc8000ff5e0ff */
[----:B------:R-:W-:Y:S01]  /*1950*/  HMMA.16816.F32 R136, R144, R122, R136 ;  /* 0x0000007a9088723c */ /* 0x000fe20000001888 */
[----:B------:R-:W-:Y:S01]  /*1960*/  F2FP.F16.E4M3.UNPACK_B R122, R58.H1 ;  /* 0x0000003aff7a723e */ /* 0x000fe200030006ff */
[----:B------:R-:W-:Y:S01]  /*1970*/  IMAD.MOV.U32 R58, RZ, RZ, R37 ;  /* 0x000000ffff3a7224 */ /* 0x000fe200078e0025 */
[----:B------:R-:W-:Y:S01]  /*1980*/  F2FP.F16.E4M3.UNPACK_B R123, R59.H1 ;  /* 0x0000003bff7b723e */ /* 0x000fe200030006ff */
[----:B------:R-:W-:Y:S01]  /*1990*/  IMAD.MOV.U32 R59, RZ, RZ, R39 ;  /* 0x000000ffff3b7224 */ /* 0x000fe200078e0027 */
[----:B------:R-:W-:-:S03]  /*19a0*/  IADD3.X R153, PT, PT, R165, UR8, RZ, P2, !PT ;  /* 0x00000008a5997c10 */ /* 0x000fc600097fe4ff */
[----:B------:R-:W-:Y:S01]  /*19b0*/  HMMA.16816.F32 R84, R144, R56, R84 ;  /* 0x000000389054723c */ /* 0x000fe20000001854 */
[----:B------:R-:W-:Y:S01]  /*19c0*/  IMAD.MOV.U32 R56, RZ, RZ, R33 ;  /* 0x000000ffff387224 */ /* 0x000fe200078e0021 */
[----:B------:R0:W2:Y:S01]  /*19d0*/  LDG.E.U8 R36, desc[UR10][R152.64] ;  /* 0x0000000a98247981 */ /* 0x0000a2000c1e1100 */
[----:B------:R-:W-:Y:S01]  /*19e0*/  IMAD.MOV.U32 R57, RZ, RZ, R35 ;  /* 0x000000ffff397224 */ /* 0x000fe200078e0023 */
[----:B------:R-:W-:Y:S02]  /*19f0*/  F2FP.F16.E4M3.UNPACK_B R68, R68.H1 ;  /* 0x00000044ff44723e */ /* 0x000fe400030006ff */
[----:B------:R-:W-:Y:S02]  /*1a00*/  F2FP.F16.E4M3.UNPACK_B R69, R69.H1 ;  /* 0x00000045ff45723e */ /* 0x000fe400030006ff */
[----:B------:R-:W-:Y:S02]  /*1a10*/  F2FP.F16.E4M3.UNPACK_B R104, R104.H1 ;  /* 0x00000068ff68723e */ /* 0x000fe400030006ff */
[----:B------:R-:W-:Y:S01]  /*1a20*/  HMMA.16816.F32 R60, R56, R120, R60 ;  /* 0x00000078383c723c */ /* 0x000fe2000000183c */
[----:B------:R-:W-:-:S02]  /*1a30*/  IADD3 R146, P4, PT, R174, UR4, RZ ;  /* 0x00000004ae927c10 */ /* 0x000fc4000ff9e0ff */
[----:B0-----:R-:W-:Y:S02]  /*1a40*/  IADD3 R152, P3, PT, R172, UR4, RZ ;  /* 0x00000004ac987c10 */ /* 0x001fe4000ff7e0ff */
[----:B------:R-:W-:Y:S02]  /*1a50*/  F2FP.F16.E4M3.UNPACK_B R105, R105.H1 ;  /* 0x00000069ff69723e */ /* 0x000fe400030006ff */
[----:B------:R-:W-:Y:S02]  /*1a60*/  IADD3.X R147, PT, PT, R173, UR8, RZ, P4, !PT ;  /* 0x00000008ad937c10 */ /* 0x000fe4000a7fe4ff */
[----:B------:R-:W-:Y:S02]  /*1a70*/  IADD3.X R153, PT, PT, R171, UR8, RZ, P3, !PT ;  /* 0x00000008ab997c10 */ /* 0x000fe40009ffe4ff */
[----:B------:R-:W-:Y:S01]  /*1a80*/  IADD3 R154, P3, PT, R178, UR4, RZ ;  /* 0x00000004b29a7c10 */ /* 0x000fe2000ff7e0ff */
[----:B------:R-:W-:Y:S01]  /*1a90*/  HMMA.16816.F32 R108, R56, R68, R108 ;  /* 0x00000044386c723c */ /* 0x000fe2000000186c */
[----:B------:R-:W-:Y:S01]  /*1aa0*/  IADD3 R144, P2, PT, R168, UR4, RZ ;  /* 0x00000004a8907c10 */ /* 0x000fe2000ff5e0ff */
[----:B------:R0:W3:Y:S01]  /*1ab0*/  LDG.E.U8 R68, desc[UR10][R146.64] ;  /* 0x0000000a92447981 */ /* 0x0000e2000c1e1100 */
[----:B------:R-:W-:-:S02]  /*1ac0*/  F2FP.F16.E4M3.UNPACK_B R72, R72.H1 ;  /* 0x00000048ff48723e */ /* 0x000fc400030006ff */
[----:B------:R-:W-:Y:S01]  /*1ad0*/  F2FP.F16.E4M3.UNPACK_B R73, R73.H1 ;  /* 0x00000049ff49723e */ /* 0x000fe200030006ff */
[----:B------:R1:W4:Y:S01]  /*1ae0*/  LDG.E.U8 R69, desc[UR10][R152.64] ;  /* 0x0000000a98457981 */ /* 0x000322000c1e1100 */
[----:B------:R-:W-:Y:S01]  /*1af0*/  IADD3.X R155, PT, PT, R177, UR8, RZ, P3, !PT ;  /* 0x00000008b19b7c10 */ /* 0x000fe20009ffe4ff */
[C---:B------:R-:W-:Y:S01]  /*1b00*/  HMMA.16816.F32 R132, R56.reuse, R104, R132 ;  /* 0x000000683884723c */ /* 0x040fe20000001884 */
[----:B------:R-:W-:Y:S01]  /*1b10*/  FMUL R32, R60, UR13 ;  /* 0x0000000d3c207c20 */ /* 0x000fe20008400000 */
[----:B------:R-:W-:Y:S01]  /*1b20*/  FMUL R105, R61, UR13 ;  /* 0x0000000d3d697c20 */ /* 0x000fe20008400000 */
[----:B------:R-:W-:Y:S01]  /*1b30*/  FMUL R34, R148, UR13 ;  /* 0x0000000d94227c20 */ /* 0x000fe20008400000 */
[----:B0-----:R-:W-:Y:S02]  /*1b40*/  IADD3 R146, P4, PT, R184, UR4, RZ ;  /* 0x00000004b8927c10 */ /* 0x001fe4000ff9e0ff */
[----:B------:R-:W-:Y:S02]  /*1b50*/  IADD3.X R145, PT, PT, R167, UR8, RZ, P2, !PT ;  /* 0x00000008a7917c10 */ /* 0x000fe400097fe4ff */
[----:B-1----:R-:W-:Y:S01]  /*1b60*/  IADD3 R152, P3, PT, R182, UR4, RZ ;  /* 0x00000004b6987c10 */ /* 0x002fe2000ff7e0ff */
[----:B------:R-:W-:Y:S01]  /*1b70*/  HMMA.16816.F32 R64, R56, R122, R64 ;  /* 0x0000007a3840723c */ /* 0x000fe20000001840 */
[----:B------:R-:W-:Y:S01]  /*1b80*/  IADD3 R212, P2, PT, R170, UR4, RZ ;  /* 0x00000004aad47c10 */ /* 0x000fe2000ff5e0ff */
[----:B------:R0:W5:Y:S01]  /*1b90*/  LDG.E.U8 R123, desc[UR10][R144.64] ;  /* 0x0000000a907b7981 */ /* 0x000162000c1e1100 */
[----:B------:R-:W-:-:S02]  /*1ba0*/  IADD3.X R147, PT, PT, R183, UR8, RZ, P4, !PT ;  /* 0x00000008b7937c10 */ /* 0x000fc4000a7fe4ff */
[----:B------:R-:W-:Y:S02]  /*1bb0*/  IADD3.X R153, PT, PT, R181, UR8, RZ, P3, !PT ;  /* 0x00000008b5997c10 */ /* 0x000fe40009ffe4ff */
[----:B------:R-:W-:Y:S01]  /*1bc0*/  FMNMX3 R122, R32, R105, R34, !PT ;  /* 0x00000069207a7276 */ /* 0x000fe20007800022 */
[----:B------:R-:W-:Y:S01]  /*1bd0*/  HMMA.16816.F32 R80, R56, R72, R80 ;  /* 0x000000483850723c */ /* 0x000fe20000001850 */
[----:B------:R-:W-:Y:S01]  /*1be0*/  F2FP.F16.E4M3.UNPACK_B R70, R70.H1 ;  /* 0x00000046ff46723e */ /* 0x000fe200030006ff */
[----:B------:R-:W-:Y:S01]  /*1bf0*/  FMUL R32, R149, UR13 ;  /* 0x0000000d95207c20 */ /* 0x000fe20008400000 */
[----:B------:R-:W-:Y:S01]  /*1c00*/  F2FP.F16.E4M3.UNPACK_B R71, R71.H1 ;  /* 0x00000047ff47723e */ /* 0x000fe200030006ff */
[----:B------:R-:W-:Y:S01]  /*1c10*/  FMUL R73, R140, UR13 ;  /* 0x0000000d8c497c20 */ /* 0x000fe20008400000 */
[----:B------:R-:W-:Y:S01]  /*1c20*/  IADD3 R104, P3, PT, R188, UR4, RZ ;  /* 0x00000004bc687c10 */ /* 0x000fe2000ff7e0ff */
[----:B------:R1:W2:Y:S01]  /*1c30*/  LDG.E.U8 R121, desc[UR10][R146.64] ;  /* 0x0000000a92797981 */ /* 0x0002a2000c1e1100 */
[----:B------:R-:W-:-:S02]  /*1c40*/  IADD3.X R213, PT, PT, R169, UR8, RZ, P2, !PT ;  /* 0x00000008a9d57c10 */ /* 0x000fc400097fe4ff */
[----:B0-----:R-:W-:Y:S01]  /*1c50*/  IADD3 R144, P2, PT, R176, UR4, RZ ;  /* 0x00000004b0907c10 */ /* 0x001fe2000ff5e0ff */
[----:B------:R-:W-:Y:S01]  /*1c60*/  FMUL R34, R141, UR13 ;  /* 0x0000000d8d227c20 */ /* 0x000fe20008400000 */
[----:B------:R-:W-:Y:S01]  /*1c70*/  IADD3.X R105, PT, PT, R187, UR8, RZ, P3, !PT ;  /* 0x00000008bb697c10 */ /* 0x000fe20009ffe4ff */
[----:B------:R-:W-:Y:S01]  /*1c80*/  HMMA.16816.F32 R76, R56, R70, R76 ;  /* 0x00000046384c723c */ /* 0x000fe2000000184c */
[----:B------:R-:W-:Y:S01]  /*1c90*/  FMNMX3 R32, R122, R32, R73, !PT ;  /* 0x000000207a207276 */ /* 0x000fe20007800049 */
[----:B------:R-:W2:Y:S01]  /*1ca0*/  LDG.E.U8 R120, desc[UR10][R152.64] ;  /* 0x0000000a98787981 */ /* 0x000ea2000c1e1100 */
[----:B-1----:R-:W-:Y:S01]  /*1cb0*/  FMUL R147, R136, UR13 ;  /* 0x0000000d88937c20 */ /* 0x002fe20008400000 */
[----:B------:R-:W-:Y:S02]  /*1cc0*/  IADD3.X R145, PT, PT, R175, UR8, RZ, P2, !PT ;  /* 0x00000008af917c10 */ /* 0x000fe400097fe4ff */
[----:B------:R0:W2:Y:S01]  /*1cd0*/  LDG.E.U8 R73, desc[UR10][R104.64] ;  /* 0x0000000a68497981 */ /* 0x0000a2000c1e1100 */
[----:B------:R-:W-:-:S02]  /*1ce0*/  F2FP.F16.E4M3.UNPACK_B R106, R106.H1 ;  /* 0x0000006aff6a723e */ /* 0x000fc400030006ff */
[----:B------:R-:W-:Y:S01]  /*1cf0*/  F2FP.F16.E4M3.UNPACK_B R107, R107.H1 ;  /* 0x0000006bff6b723e */ /* 0x000fe200030006ff */
[----:B------:R1:W2:Y:S01]  /*1d00*/  LDG.E.U8 R71, desc[UR10][R144.64] ;  /* 0x0000000a90477981 */ /* 0x0002a2000c1e1100 */
[----:B------:R-:W-:Y:S01]  /*1d10*/  FMNMX3 R34, R32, R34, R147, !PT ;  /* 0x0000002220227276 */ /* 0x000fe20007800093 */
[----:B------:R-:W-:Y:S01]  /*1d20*/  FMUL R32, R137, UR13 ;  /* 0x0000000d89207c20 */ /* 0x000fe20008400000 */
[----:B------:R-:W-:Y:S01]  /*1d30*/  F2FP.F16.E4M3.UNPACK_B R116, R116.H1 ;  /* 0x00000074ff74723e */ /* 0x000fe200030006ff */
[----:B------:R-:W2:Y:S01]  /*1d40*/  LDG.E.U8 R38, desc[UR10][R212.64] ;  /* 0x0000000ad4267981 */ /* 0x000ea2000c1e1100 */
[----:B0-----:R-:W-:Y:S01]  /*1d50*/  FMUL R105, R84, UR13 ;  /* 0x0000000d54697c20 */ /* 0x001fe20008400000 */
[----:B------:R-:W-:Y:S02]  /*1d60*/  F2FP.F16.E4M3.UNPACK_B R117, R117.H1 ;  /* 0x00000075ff75723e */ /* 0x000fe400030006ff */
[----:B------:R-:W2:Y:S01]  /*1d70*/  LDG.E.U8 R70, desc[UR10][R154.64] ;  /* 0x0000000a9a467981 */ /* 0x000ea2000c1e1100 */
[----:B-1----:R-:W-:-:S02]  /*1d80*/  IADD3 R144, P2, PT, R180, UR4, RZ ;  /* 0x00000004b4907c10 */ /* 0x002fc4000ff5e0ff */
[----:B------:R-:W-:Y:S02]  /*1d90*/  F2FP.F16.E4M3.UNPACK_B R74, R74.H1 ;  /* 0x0000004aff4a723e */ /* 0x000fe400030006ff */
[----:B------:R-:W-:Y:S01]  /*1da0*/  F2FP.F16.E4M3.UNPACK_B R75, R75.H1 ;  /* 0x0000004bff4b723e */ /* 0x000fe200030006ff */
[C---:B------:R-:W-:Y:S01]  /*1db0*/  HMMA.16816.F32 R128, R56.reuse, R106, R128 ;  /* 0x0000006a3880723c */ /* 0x040fe20000001880 */
[----:B------:R-:W-:Y:S01]  /*1dc0*/  FMNMX3 R104, R34, R32, R105, !PT ;  /* 0x0000002022687276 */ /* 0x000fe20007800069 */
[----:B------:R-:W-:Y:S01]  /*1dd0*/  FMUL R32, R85, UR13 ;  /* 0x0000000d55207c20 */ /* 0x000fe20008400000 */
[----:B------:R-:W-:Y:S01]  /*1de0*/  IADD3.X R145, PT, PT, R179, UR8, RZ, P2, !PT ;  /* 0x00000008b3917c10 */ /* 0x000fe200097fe4ff */
[----:B------:R-:W-:Y:S01]  /*1df0*/  FMUL R105, R64, UR13 ;  /* 0x0000000d40697c20 */ /* 0x000fe20008400000 */
[----:B------:R-:W-:Y:S01]  /*1e00*/  IADD3 R106, P2, PT, R186, UR4, RZ ;  /* 0x00000004ba6a7c10 */ /* 0x000fe2000ff5e0ff */
[----:B------:R-:W-:Y:S02]  /*1e10*/  FMUL R34, R65, UR13 ;  /* 0x0000000d41227c20 */ /* 0x000fe40008400000 */
[----:B------:R-:W-:Y:S01]  /*1e20*/  HMMA.16816.F32 R92, R56, R116, R92 ;  /* 0x00000074385c723c */ /* 0x000fe2000000185c */
[----:B------:R-:W-:Y:S01]  /*1e30*/  FMUL R117, R108, UR13 ;  /* 0x0000000d6c757c20 */ /* 0x000fe20008400000 */
[----:B------:R-:W-:Y:S01]  /*1e40*/  IADD3.X R107, PT, PT, R185, UR8, RZ, P2, !PT ;  /* 0x00000008b96b7c10 */ /* 0x000fe200097fe4ff */
[----:B------:R-:W2:Y:S01]  /*1e50*/  LDG.E.U8 R145, desc[UR10][R144.64] ;  /* 0x0000000a90917981 */ /* 0x000ea2000c1e1100 */
[----:B------:R-:W-:-:S04]  /*1e60*/  FMNMX3 R32, R104, R32, R105, !PT ;  /* 0x0000002068207276 */ /* 0x000fc80007800069 */
[----:B------:R-:W-:Y:S01]  /*1e70*/  HMMA.16816.F32 R112, R56, R74, R112 ;  /* 0x0000004a3870723c */ /* 0x000fe20000001870 */
[----:B------:R-:W-:Y:S01]  /*1e80*/  IADD3 R74, P2, PT, R190, UR4, RZ ;  /* 0x00000004be4a7c10 */ /* 0x000fe2000ff5e0ff */
[----:B------:R-:W-:Y:S01]  /*1e90*/  FMUL R105, R76, UR13 ;  /* 0x0000000d4c697c20 */ /* 0x000fe20008400000 */
[----:B------:R-:W-:Y:S01]  /*1ea0*/  FMNMX3 R34, R32, R34, R117, !PT ;  /* 0x0000002220227276 */ /* 0x000fe20007800075 */
[----:B------:R-:W-:Y:S01]  /*1eb0*/  FMUL R32, R109, UR13 ;  /* 0x0000000d6d207c20 */ /* 0x000fe20008400000 */
[----:B------:R-:W-:Y:S01]  /*1ec0*/  IADD3.X R75, PT, PT, R189, UR8, RZ, P2, !PT ;  /* 0x00000008bd4b7c10 */ /* 0x000fe200097fe4ff */
[----:B------:R-:W4:Y:S01]  /*1ed0*/  LDG.E.U8 R72, desc[UR10][R106.64] ;  /* 0x0000000a6a487981 */ /* 0x000f22000c1e1100 */
[----:B------:R-:W-:Y:S02]  /*1ee0*/  F2FP.F16.E4M3.UNPACK_B R118, R118.H1 ;  /* 0x00000076ff76723e */ /* 0x000fe400030006ff */
[----:B------:R-:W-:Y:S01]  /*1ef0*/  F2FP.F16.E4M3.UNPACK_B R119, R119.H1 ;  /* 0x00000077ff77723e */ /* 0x000fe200030006ff */
[----:B------:R0:W4:Y:S01]  /*1f00*/  LDG.E.U8 R144, desc[UR10][R74.64] ;  /* 0x0000000a4a907981 */ /* 0x000122000c1e1100 */
[----:B------:R-:W-:-:S02]  /*1f10*/  F2FP.F16.E4M3.UNPACK_B R52, R52.H1 ;  /* 0x00000034ff34723e */ /* 0x000fc400030006ff */
[----:B------:R-:W-:Y:S02]  /*1f20*/  F2FP.F16.E4M3.UNPACK_B R53, R53.H1 ;  /* 0x00000035ff35723e */ /* 0x000fe400030006ff */
[----:B------:R-:W-:Y:S01]  /*1f30*/  FMNMX3 R34, R34, R32, R105, !PT ;  /* 0x0000002022227276 */ /* 0x000fe20007800069 */
[----:B------:R-:W-:Y:S01]  /*1f40*/  FMUL R32, R77, UR13 ;  /* 0x0000000d4d207c20 */ /* 0x000fe20008400000 */
[----:B0-----:R-:W-:Y:S01]  /*1f50*/  FMUL R75, R132, UR13 ;  /* 0x0000000d844b7c20 */ /* 0x001fe20008400000 */
[----:B------:R-:W-:Y:S01]  /*1f60*/  IADD3 R74, P2, PT, R194, UR4, RZ ;  /* 0x00000004c24a7c10 */ /* 0x000fe2000ff5e0ff */
[----:B------:R-:W-:Y:S01]  /*1f70*/  HMMA.16816.F32 R48, R56, R118, R48 ;  /* 0x000000763830723c */ /* 0x000fe20000001830 */
[----:B------:R-:W-:-:S07]  /*1f80*/  IADD3 R106, P3, PT, R192, UR4, RZ ;  /* 0x00000004c06a7c10 */ /* 0x000fce000ff7e0ff */
[----:B------:R-:W-:Y:S01]  /*1f90*/  HMMA.16816.F32 R88, R56, R52, R88 ;  /* 0x000000343858723c */ /* 0x000fe20000001858 */
[----:B------:R-:W-:Y:S02]  /*1fa0*/  FMNMX3 R57, R34, R32, R75, !PT ;  /* 0x0000002022397276 */ /* 0x000fe4000780004b */
[----:B------:R-:W-:Y:S02]  /*1fb0*/  IADD3.X R75, PT, PT, R193, UR8, RZ, P2, !PT ;  /* 0x00000008c14b7c10 */ /* 0x000fe400097fe4ff */
[----:B------:R-:W-:Y:S01]  /*1fc0*/  IADD3 R52, P2, PT, R196, UR4, RZ ;  /* 0x00000004c4347c10 */ /* 0x000fe2000ff5e0ff */
[----:B------:R-:W-:Y:S01]  /*1fd0*/  IMAD.MOV.U32 R34, RZ, RZ, R37 ;  /* 0x000000ffff227224 */ /* 0x000fe200078e0025 */
[----:B------:R-:W-:Y:S01]  /*1fe0*/  IADD3.X R107, PT, PT, R191, UR8, RZ, P3, !PT ;  /* 0x00000008bf6b7c10 */ /* 0x000fe20009ffe4ff */
[----:B------:R-:W-:Y:S01]  /*1ff0*/  FMUL R37, R133, UR13 ;  /* 0x0000000d85257c20 */ /* 0x000fe20008400000 */
[----:B------:R-:W-:Y:S01]  /*2000*/  FMUL R58, R128, UR13 ;  /* 0x0000000d803a7c20 */ /* 0x000fe20008400000 */
[----:B------:R-:W-:Y:S01]  /*2010*/  IADD3.X R53, PT, PT, R195, UR8, RZ, P2, !PT ;  /* 0x00000008c3357c10 */ /* 0x000fe200097fe4ff */
[----:B------:R-:W5:Y:S03]  /*2020*/  LDG.E.U8 R56, desc[UR10][R74.64] ;  /* 0x0000000a4a387981 */ /* 0x000f66000c1e1100 */
[----:B------:R-:W-:Y:S01]  /*2030*/  FMNMX3 R57, R57, R37, R58, !PT ;  /* 0x0000002539397276 */ /* 0x000fe2000780003a */
[----:B------:R-:W5:Y:S04]  /*2040*/  LDG.E.U8 R147, desc[UR10][R106.64] ;  /* 0x0000000a6a937981 */ /* 0x000f68000c1e1100 */
[----:B------:R0:W5:Y:S01]  /*2050*/  LDG.E.U8 R37, desc[UR10][R52.64] ;  /* 0x0000000a34257981 */ /* 0x000162000c1e1100 */
[----:B------:R-:W-:Y:S01]  /*2060*/  IMAD.MOV.U32 R32, RZ, RZ, R33 ;  /* 0x000000ffff207224 */ /* 0x000fe200078e0021 */
[----:B------:R-:W-:Y:S01]  /*2070*/  F2FP.F16.E4M3.UNPACK_B R54, R54.H1 ;  /* 0x00000036ff36723e */ /* 0x000fe200030006ff */
[----:B------:R-:W-:Y:S01]  /*2080*/  IMAD.MOV.U32 R33, RZ, RZ, R35 ;  /* 0x000000ffff217224 */ /* 0x000fe200078e0023 */
[----:B------:R-:W-:Y:S01]  /*2090*/  F2FP.F16.E4M3.UNPACK_B R55, R55.H1 ;  /* 0x00000037ff37723e */ /* 0x000fe200030006ff */
[----:B------:R-:W-:-:S02]  /*20a0*/  IMAD.MOV.U32 R35, RZ, RZ, R39 ;  /* 0x000000ffff237224 */ /* 0x000fc400078e0027 */
[----:B------:R-:W-:Y:S01]  /*20b0*/  FMUL R39, R129, UR13 ;  /* 0x0000000d81277c20 */ /* 0x000fe20008400000 */
[----:B------:R-:W-:Y:S01]  /*20c0*/  FMUL R58, R112, UR13 ;  /* 0x0000000d703a7c20 */ /* 0x000fe20008400000 */
[----:B------:R-:W-:Y:S03]  /*20d0*/  BAR.SYNC.DEFER_BLOCKING 0x0 ;  /* 0x0000000000007b1d */ /* 0x000fe60000010000 */
[----:B------:R-:W-:Y:S01]  /*20e0*/  HMMA.16816.F32 R32, R32, R54, R124 ;  /* 0x000000362020723c */ /* 0x000fe2000000187c */
[----:B------:R-:W-:Y:S01]  /*20f0*/  FMUL R54, R80, UR13 ;  /* 0x0000000d50367c20 */ /* 0x000fe20008400000 */
[----:B------:R-:W-:-:S04]  /*2100*/  FMUL R55, R81, UR13 ;  /* 0x0000000d51377c20 */ /* 0x000fc80008400000 */
[----:B------:R-:W-:Y:S01]  /*2110*/  FMNMX3 R57, R57, R39, R54, !PT ;  /* 0x0000002739397276 */ /* 0x000fe20007800036 */
[----:B------:R-:W-:Y:S01]  /*2120*/  FMUL R39, R113, UR13 ;  /* 0x0000000d71277c20 */ /* 0x000fe20008400000 */
[----:B------:R-:W-:Y:S02]  /*2130*/  FMUL R54, R92, UR13 ;  /* 0x0000000d5c367c20 */ /* 0x000fe40008400000 */
[----:B------:R-:W-:Y:S01]  /*2140*/  FMNMX3 R57, R57, R55, R58, !PT ;  /* 0x0000003739397276 */ /* 0x000fe2000780003a */
[----:B------:R-:W-:Y:S01]  /*2150*/  FMUL R55, R93, UR13 ;  /* 0x0000000d5d377c20 */ /* 0x000fe20008400000 */
[----:B------:R-:W-:Y:S02]  /*2160*/  FMUL R58, R48, UR13 ;  /* 0x0000000d303a7c20 */ /* 0x000fe40008400000 */
[----:B------:R-:W-:Y:S01]  /*2170*/  FMNMX3 R54, R57, R39, R54, !PT ;  /* 0x0000002739367276 */ /* 0x000fe20007800036 */
[----:B------:R-:W-:Y:S01]  /*2180*/  FMUL R39, R49, UR13 ;  /* 0x0000000d31277c20 */ /* 0x000fe20008400000 */
[----:B0-----:R-:W-:-:S02]  /*2190*/  FMUL R52, R88, UR13 ;  /* 0x0000000d58347c20 */ /* 0x001fc40008400000 */
[----:B------:R-:W-:Y:S01]  /*21a0*/  FMNMX3 R55, R54, R55, R58, !PT ;  /* 0x0000003736377276 */ /* 0x000fe2000780003a */
[----:B------:R-:W-:Y:S01]  /*21b0*/  FMUL R53, R89, UR13 ;  /* 0x0000000d59357c20 */ /* 0x000fe20008400000 */
[----:B------:R-:W-:Y:S02]  /*21c0*/  FMUL R54, R32, UR13 ;  /* 0x0000000d20367c20 */ /* 0x000fe40008400000 */
[----:B------:R-:W-:Y:S01]  /*21d0*/  FMNMX3 R52, R55, R39, R52, !PT ;  /* 0x0000002737347276 */ /* 0x000fe20007800034 */
[----:B------:R-:W-:-:S03]  /*21e0*/  FMUL R39, R33, UR13 ;  /* 0x0000000d21277c20 */ /* 0x000fc60008400000 */
[----:B------:R-:W-:-:S04]  /*21f0*/  FMNMX3 R52, R52, R53, R54, !PT ;  /* 0x0000003534347276 */ /* 0x000fc80007800036 */
[----:B------:R-:W-:-:S05]  /*2200*/  FMNMX R57, R39, R52, !PT ;  /* 0x0000003427397209 */ /* 0x000fca0007800000 */
[----:B------:R-:W0:Y:S01]  /*2210*/  SHFL.BFLY PT, R52, R57, 0x2, 0x1f ;  /* 0x0c401f0039347f89 */ /* 0x000e2200000e0000 */
[----:B------:R-:W-:Y:S01]  /*2220*/  FMUL R39, R62, UR13 ;  /* 0x0000000d3e277c20 */ /* 0x000fe20008400000 */
[----:B------:R-:W-:Y:S01]  /*2230*/  FMUL R53, R150, UR13 ;  /* 0x0000000d96357c20 */ /* 0x000fe20008400000 */
[----:B------:R-:W-:Y:S01]  /*2240*/  FMUL R54, R151, UR13 ;  /* 0x0000000d97367c20 */ /* 0x000fe20008400000 */
[----:B------:R-:W-:Y:S01]  /*2250*/  FMUL R55, R142, UR13 ;  /* 0x0000000d8e377c20 */ /* 0x000fe20008400000 */
[----:B0-----:R-:W-:Y:S01]  /*2260*/  FMNMX R58, R57, R52, !PT ;  /* 0x00000034393a7209 */ /* 0x001fe20007800000 */
[----:B------:R-:W-:-:S04]  /*2270*/  FMUL R52, R63, UR13 ;  /* 0x0000000d3f347c20 */ /* 0x000fc80008400000 */
[----:B------:R-:W0:Y:S01]  /*2280*/  SHFL.BFLY PT, R104, R58, 0x1, 0x1f ;  /* 0x0c201f003a687f89 */ /* 0x000e2200000e0000 */
[----:B------:R-:W-:Y:S01]  /*2290*/  FMNMX3 R53, R39, R52, R53, !PT ;  /* 0x0000003427357276 */ /* 0x000fe20007800035 */
[----:B------:R-:W-:Y:S01]  /*22a0*/  FMUL R39, R143, UR13 ;  /* 0x0000000d8f277c20 */ /* 0x000fe20008400000 */
[----:B------:R-:W-:Y:S02]  /*22b0*/  FMUL R52, R138, UR13 ;  /* 0x0000000d8a347c20 */ /* 0x000fe40008400000 */
[----:B------:R-:W-:Y:S01]  /*22c0*/  FMNMX3 R55, R53, R54, R55, !PT ;  /* 0x0000003635377276 */ /* 0x000fe20007800037 */
[----:B------:R-:W-:Y:S01]  /*22d0*/  FMUL R53, R139, UR13 ;  /* 0x0000000d8b357c20 */ /* 0x000fe20008400000 */
[----:B------:R-:W-:Y:S02]  /*22e0*/  FMUL R54, R86, UR13 ;  /* 0x0000000d56367c20 */ /* 0x000fe40008400000 */
[----:B------:R-:W-:-:S04]  /*22f0*/  FMNMX3 R52, R55, R39, R52, !PT ;  /* 0x0000002737347276 */ /* 0x000fc80007800034 */
[----:B------:R-:W-:Y:S01]  /*2300*/  FMNMX3 R57, R52, R53, R54, !PT ;  /* 0x0000003534397276 */ /* 0x000fe20007800036 */
[----:B------:R-:W-:Y:S01]  /*2310*/  FMUL R53, R87, UR13 ;  /* 0x0000000d57357c20 */ /* 0x000fe20008400000 */
[----:B------:R-:W-:Y:S01]  /*2320*/  FMUL R54, R66, UR13 ;  /* 0x0000000d42367c20 */ /* 0x000fe20008400000 */
[----:B------:R-:W-:-:S04]  /*2330*/  FMUL R55, R67, UR13 ;  /* 0x0000000d43377c20 */ /* 0x000fc80008400000 */
[----:B------:R-:W-:Y:S02]  /*2340*/  FMNMX3 R57, R57, R53, R54, !PT ;  /* 0x0000003539397276 */ /* 0x000fe40007800036 */
[----:B0-----:R-:W-:Y:S01]  /*2350*/  FMNMX3 R104, R58, R104, R211, !PT ;  /* 0x000000683a687276 */ /* 0x001fe200078000d3 */
[----:B------:R-:W-:Y:S01]  /*2360*/  FMUL R58, R110, UR13 ;  /* 0x0000000d6e3a7c20 */ /* 0x000fe20008400000 */
[----:B------:R-:W-:Y:S01]  /*2370*/  FMUL R53, R111, UR13 ;  /* 0x0000000d6f357c20 */ /* 0x000fe20008400000 */
[----:B------:R-:W-:Y:S02]  /*2380*/  FMUL R54, R78, UR13 ;  /* 0x0000000d4e367c20 */ /* 0x000fe40008400000 */
[----:B------:R-:W-:Y:S01]  /*2390*/  FFMA R60, R60, UR13, -R104 ;  /* 0x0000000d3c3c7c23 */ /* 0x000fe20008000868 */
[----:B------:R-:W-:-:S03]  /*23a0*/  FMNMX3 R55, R57, R55, R58, !PT ;  /* 0x0000003739377276 */ /* 0x000fc6000780003a */
[----:B------:R-:W-:Y:S01]  /*23b0*/  FMUL R60, R60, 1.4426950216293334961 ;  /* 0x3fb8aa3b3c3c7820 */ /* 0x000fe20000400000 */
[----:B------:R-:W-:Y:S01]  /*23c0*/  FMNMX3 R59, R55, R53, R54, !PT ;  /* 0x00000035373b7276 */ /* 0x000fe20007800036 */
[----:B------:R-:W-:Y:S01]  /*23d0*/  FMUL R53, R79, UR13 ;  /* 0x0000000d4f357c20 */ /* 0x000fe20008400000 */
[----:B------:R-:W-:Y:S01]  /*23e0*/  FMUL R54, R134, UR13 ;  /* 0x0000000d86367c20 */ /* 0x000fe20008400000 */
[----:B------:R0:W-:Y:S01]  /*23f0*/  MUFU.EX2 R39, R60 ;  /* 0x0000003c00277308 */ /* 0x0001e20000000800 */
[----:B------:R-:W-:-:S03]  /*2400*/  FMUL R55, R135, UR13 ;  /* 0x0000000d87377c20 */ /* 0x000fc60008400000 */
[----:B------:R-:W-:Y:S01]  /*2410*/  FMNMX3 R59, R59, R53, R54, !PT ;  /* 0x000000353b3b7276 */ /* 0x000fe20007800036 */
[----:B------:R-:W-:Y:S01]  /*2420*/  FMUL R53, R131, UR13 ;  /* 0x0000000d83357c20 */ /* 0x000fe20008400000 */
[----:B0-----:R-:W-:Y:S01]  /*2430*/  FMUL R60, R130, UR13 ;  /* 0x0000000d823c7c20 */ /* 0x001fe20008400000 */
[----:B------:R-:W-:-:S04]  /*2440*/  FMUL R54, R82, UR13 ;  /* 0x0000000d52367c20 */ /* 0x000fc80008400000 */
[----:B------:R-:W-:-:S04]  /*2450*/  FMNMX3 R55, R59, R55, R60, !PT ;  /* 0x000000373b377276 */ /* 0x000fc8000780003c */
[----:B------:R-:W-:Y:S01]  /*2460*/  FMNMX3 R59, R55, R53, R54, !PT ;  /* 0x00000035373b7276 */ /* 0x000fe20007800036 */
[----:B------:R-:W-:Y:S01]  /*2470*/  FMUL R53, R83, UR13 ;  /* 0x0000000d53357c20 */ /* 0x000fe20008400000 */
[----:B------:R-:W-:Y:S01]  /*2480*/  FMUL R54, R114, UR13 ;  /* 0x0000000d72367c20 */ /* 0x000fe20008400000 */
[----:B------:R-:W-:Y:S01]  /*2490*/  FMUL R55, R115, UR13 ;  /* 0x0000000d73377c20 */ /* 0x000fe20008400000 */
[----:B------:R-:W-:-:S03]  /*24a0*/  FMUL R60, R94, UR13 ;  /* 0x0000000d5e3c7c20 */ /* 0x000fc60008400000 */
[----:B------:R-:W-:Y:S01]  /*24b0*/  FMNMX3 R59, R59, R53, R54, !PT ;  /* 0x000000353b3b7276 */ /* 0x000fe20007800036 */
[----:B------:R-:W-:Y:S01]  /*24c0*/  FMUL R53, R95, UR13 ;  /* 0x0000000d5f357c20 */ /* 0x000fe20008400000 */
[----:B------:R-:W-:Y:S02]  /*24d0*/  FMUL R54, R50, UR13 ;  /* 0x0000000d32367c20 */ /* 0x000fe40008400000 */
[----:B------:R-:W-:-:S04]  /*24e0*/  FMNMX3 R55, R59, R55, R60, !PT ;  /* 0x000000373b377276 */ /* 0x000fc8000780003c */
[----:B------:R-:W-:Y:S01]  /*24f0*/  FMNMX3 R59, R55, R53, R54, !PT ;  /* 0x00000035373b7276 */ /* 0x000fe20007800036 */
[----:B------:R-:W-:Y:S01]  /*2500*/  FMUL R53, R51, UR13 ;  /* 0x0000000d33357c20 */ /* 0x000fe20008400000 */
[----:B------:R-:W-:Y:S01]  /*2510*/  FMUL R54, R90, UR13 ;  /* 0x0000000d5a367c20 */ /* 0x000fe20008400000 */
[----:B------:R-:W-:Y:S01]  /*2520*/  FMUL R55, R91, UR13 ;  /* 0x0000000d5b377c20 */ /* 0x000fe20008400000 */
[----:B------:R-:W-:-:S03]  /*2530*/  FMUL R60, R34, UR13 ;  /* 0x0000000d223c7c20 */ /* 0x000fc60008400000 */
[----:B------:R-:W-:Y:S01]  /*2540*/  FMNMX3 R54, R59, R53, R54, !PT ;  /* 0x000000353b367276 */ /* 0x000fe20007800036 */
[----:B------:R-:W-:-:S03]  /*2550*/  FMUL R53, R35, UR13 ;  /* 0x0000000d23357c20 */ /* 0x000fc60008400000 */
[----:B------:R-:W-:-:S04]  /*2560*/  FMNMX3 R54, R54, R55, R60, !PT ;  /* 0x0000003736367276 */ /* 0x000fc8000780003c */
[----:B------:R-:W-:-:S05]  /*2570*/  FMNMX R53, R53, R54, !PT ;  /* 0x0000003635357209 */ /* 0x000fca0007800000 */
[----:B------:R-:W0:Y:S01]  /*2580*/  SHFL.BFLY PT, R54, R53, 0x2, 0x1f ;  /* 0x0c401f0035367f89 */ /* 0x000e2200000e0000 */
[----:B------:R-:W-:-:S04]  /*2590*/  FFMA R77, R77, UR13, -R104 ;  /* 0x0000000d4d4d7c23 */ /* 0x000fc80008000868 */
[----:B------:R-:W-:Y:S01]  /*25a0*/  FMUL R107, R77, 1.4426950216293334961 ;  /* 0x3fb8aa3b4d6b7820 */ /* 0x000fe20000400000 */
[----:B0-----:R-:W-:-:S05]  /*25b0*/  FMNMX R53, R53, R54, !PT ;  /* 0x0000003635357209 */ /* 0x001fca0007800000 */
[----:B------:R-:W0:Y:S01]  /*25c0*/  SHFL.BFLY PT, R77, R53, 0x1, 0x1f ;  /* 0x0c201f00354d7f89 */ /* 0x000e2200000e0000 */
[--C-:B------:R-:W-:Y:S01]  /*25d0*/  FFMA R149, R149, UR13, -R104.reuse ;  /* 0x0000000d95957c23 */ /* 0x100fe20008000868 */
[--C-:B------:R-:W-:Y:S01]  /*25e0*/  FFMA R148, R148, UR13, -R104.reuse ;  /* 0x0000000d94947c23 */ /* 0x100fe20008000868 */
[--C-:B------:R-:W-:Y:S02]  /*25f0*/  FFMA R61, R61, UR13, -R104.reuse ;  /* 0x0000000d3d3d7c23 */ /* 0x100fe40008000868 */
[----:B------:R-:W-:Y:S01]  /*2600*/  FMUL R57, R149, 1.4426950216293334961 ;  /* 0x3fb8aa3b95397820 */ /* 0x000fe20000400000 */
[----:B------:R-:W-:Y:S01]  /*2610*/  FMUL R148, R148, 1.4426950216293334961 ;  /* 0x3fb8aa3b94947820 */ /* 0x000fe20000400000 */
[----:B------:R-:W-:Y:S01]  /*2620*/  FMUL R52, R61, 1.4426950216293334961 ;  /* 0x3fb8aa3b3d347820 */ /* 0x000fe20000400000 */
[--C-:B------:R-:W-:Y:S02]  /*2630*/  FFMA R80, R80, UR13, -R104.reuse ;  /* 0x0000000d50507c23 */ /* 0x100fe40008000868 */
[----:B------:R-:W-:Y:S01]  /*2640*/  MUFU.EX2 R58, R148 ;  /* 0x00000094003a7308 */ /* 0x000fe20000000800 */
[----:B------:R-:W-:Y:S01]  /*2650*/  FFMA R54, R81, UR13, -R104 ;  /* 0x0000000d51367c23 */ /* 0x000fe20008000868 */
[----:B0-----:R-:W-:-:S05]  /*2660*/  FMNMX3 R77, R53, R77, R210, !PT ;  /* 0x0000004d354d7276 */ /* 0x001fca00078000d2 */
[--C-:B------:R-:W-:Y:S01]  /*2670*/  FFMA R62, R62, UR13, -R77.reuse ;  /* 0x0000000d3e3e7c23 */ /* 0x100fe2000800084d */
[--C-:B------:R-:W-:Y:S01]  /*2680*/  FFMA R63, R63, UR13, -R77.reuse ;  /* 0x0000000d3f3f7c23 */ /* 0x100fe2000800084d */
[--C-:B------:R-:W-:Y:S01]  /*2690*/  FFMA R150, R150, UR13, -R77.reuse ;  /* 0x0000000d96967c23 */ /* 0x100fe2000800084d */
[----:B------:R-:W-:Y:S01]  /*26a0*/  FFMA R151, R151, UR13, -R77 ;  /* 0x0000000d97977c23 */ /* 0x000fe2000800084d */
[----:B------:R-:W-:Y:S01]  /*26b0*/  FMUL R62, R62, 1.4426950216293334961 ;  /* 0x3fb8aa3b3e3e7820 */ /* 0x000fe20000400000 */
[----:B------:R-:W-:Y:S01]  /*26c0*/  FMUL R63, R63, 1.4426950216293334961 ;  /* 0x3fb8aa3b3f3f7820 */ /* 0x000fe20000400000 */
[----:B------:R-:W0:Y:S01]  /*26d0*/  MUFU.EX2 R57, R57 ;  /* 0x0000003900397308 */ /* 0x000e220000000800 */
[----:B------:R-:W-:Y:S01]  /*26e0*/  FMUL R59, R150, 1.4426950216293334961 ;  /* 0x3fb8aa3b963b7820 */ /* 0x000fe20000400000 */
[----:B------:R-:W-:Y:S01]  /*26f0*/  FMUL R146, R151, 1.4426950216293334961 ;  /* 0x3fb8aa3b97927820 */ /* 0x000fe20000400000 */
[--C-:B------:R-:W-:Y:S01]  /*2700*/  FFMA R136, R136, UR13, -R104.reuse ;  /* 0x0000000d88887c23 */ /* 0x100fe20008000868 */
[----:B------:R-:W-:Y:S01]  /*2710*/  FFMA R137, R137, UR13, -R104 ;  /* 0x0000000d89897c23 */ /* 0x000fe20008000868 */
[----:B------:R-:W-:-:S03]  /*2720*/  FMUL R55, R80, 1.4426950216293334961 ;  /* 0x3fb8aa3b50377820 */ /* 0x000fc60000400000 */
[----:B------:R-:W1:Y:S01]  /*2730*/  MUFU.EX2 R52, R52 ;  /* 0x0000003400347308 */ /* 0x000e620000000800 */
[--C-:B------:R-:W-:Y:S01]  /*2740*/  FFMA R140, R140, UR13, -R104.reuse ;  /* 0x0000000d8c8c7c23 */ /* 0x100fe20008000868 */
[--C-:B------:R-:W-:Y:S01]  /*2750*/  FFMA R141, R141, UR13, -R104.reuse ;  /* 0x0000000d8d8d7c23 */ /* 0x100fe20008000868 */
[----:B------:R-:W-:Y:S01]  /*2760*/  FMUL R80, R54, 1.4426950216293334961 ;  /* 0x3fb8aa3b36507820 */ /* 0x000fe20000400000 */
[--C-:B------:R-:W-:Y:S01]  /*2770*/  FFMA R142, R142, UR13, -R77.reuse ;  /* 0x0000000d8e8e7c23 */ /* 0x100fe2000800084d */
[--C-:B------:R-:W-:Y:S01]  /*2780*/  FFMA R143, R143, UR13, -R77.reuse ;  /* 0x0000000d8f8f7c23 */ /* 0x100fe2000800084d */
[----:B------:R-:W-:Y:S02]  /*2790*/  FFMA R76, R76, UR13, -R104 ;  /* 0x0000000d4c4c7c23 */ /* 0x000fe40008000868 */
[----:B------:R-:W-:Y:S01]  /*27a0*/  MUFU.EX2 R62, R62 ;  /* 0x0000003e003e7308 */ /* 0x000fe20000000800 */
[--C-:B------:R-:W-:Y:S01]  /*27b0*/  FFMA R54, R139, UR13, -R77.reuse ;  /* 0x0000000d8b367c23 */ /* 0x100fe2000800084d */
[----:B--2---:R2:W-:Y:S01]  /*27c0*/  STS.U8 [R207+UR6], R36 ;  /* 0x00000024cf007988 */ /* 0x0045e20008000006 */
[--C-:B------:R-:W-:Y:S01]  /*27d0*/  FFMA R53, R138, UR13, -R77.reuse ;  /* 0x0000000d8a357c23 */ /* 0x100fe2000800084d */
[----:B------:R-:W-:-:S02]  /*27e0*/  FFMA R139, R110, UR13, -R77 ;  /* 0x0000000d6e8b7c23 */ /* 0x000fc4000800084d */
[----:B---3--:R-:W-:Y:S02]  /*27f0*/  STS.U8 [R207+UR6+0x400], R68 ;  /* 0x00040044cf007988 */ /* 0x008fe40008000006 */
[----:B------:R-:W-:Y:S02]  /*2800*/  MUFU.EX2 R63, R63 ;  /* 0x0000003f003f7308 */ /* 0x000fe40000000800 */
[----:B------:R-:W-:Y:S01]  /*2810*/  STS.U8 [R207+UR6+0x800], R120 ;  /* 0x00080078cf007988 */ /* 0x000fe20008000006 */
[----:B------:R-:W-:Y:S01]  /*2820*/  FMUL R127, R136, 1.4426950216293334961 ;  /* 0x3fb8aa3b887f7820 */ /* 0x000fe20000400000 */
[----:B------:R-:W-:Y:S01]  /*2830*/  FMUL R124, R137, 1.4426950216293334961 ;  /* 0x3fb8aa3b897c7820 */ /* 0x000fe20000400000 */
[----:B------:R-:W-:Y:S01]  /*2840*/  FFMA R108, R108, UR13, -R104 ;  /* 0x0000000d6c6c7c23 */ /* 0x000fe20008000868 */
[----:B----4-:R-:W-:Y:S02]  /*2850*/  STS.U8 [R207+UR6+0xc00], R144 ;  /* 0x000c0090cf007988 */ /* 0x010fe40008000006 */
[----:B------:R-:W-:Y:S01]  /*2860*/  MUFU.EX2 R59, R59 ;  /* 0x0000003b003b7308 */ /* 0x000fe20000000800 */
[--C-:B------:R-:W-:Y:S01]  /*2870*/  FFMA R125, R82, UR13, -R77.reuse ;  /* 0x0000000d527d7c23 */ /* 0x100fe2000800084d */
[----:B------:R-:W-:Y:S01]  /*2880*/  FFMA R110, R83, UR13, -R77 ;  /* 0x0000000d536e7c23 */ /* 0x000fe2000800084d */
[----:B-----5:R-:W-:Y:S01]  /*2890*/  STS.U8 [R204+UR6+0x100], R123 ;  /* 0x0001007bcc007988 */ /* 0x020fe20008000006 */
[----:B------:R-:W-:-:S04]  /*28a0*/  FMUL R75, R140, 1.4426950216293334961 ;  /* 0x3fb8aa3b8c4b7820 */ /* 0x000fc80000400000 */
[----:B------:R-:W3:Y:S01]  /*28b0*/  MUFU.EX2 R146, R146 ;  /* 0x0000009200927308 */ /* 0x000ee20000000800 */
[----:B------:R-:W-:Y:S01]  /*28c0*/  STS.U8 [R204+UR6+0x500], R71 ;  /* 0x00050047cc007988 */ /* 0x000fe20008000006 */
[----:B------:R-:W-:Y:S01]  /*28d0*/  FMUL R74, R141, 1.4426950216293334961 ;  /* 0x3fb8aa3b8d4a7820 */ /* 0x000fe20000400000 */
[--C-:B------:R-:W-:Y:S02]  /*28e0*/  FFMA R132, R132, UR13, -R104.reuse ;  /* 0x0000000d84847c23 */ /* 0x100fe40008000868 */
[----:B------:R-:W-:Y:S01]  /*28f0*/  STS.U8 [R204+UR6+0x900], R121 ;  /* 0x00090079cc007988 */ /* 0x000fe20008000006 */
[----:B------:R-:W-:Y:S01]  /*2900*/  FFMA R133, R133, UR13, -R104 ;  /* 0x0000000d85857c23 */ /* 0x000fe20008000868 */
[----:B------:R-:W-:Y:S01]  /*2910*/  FMUL R83, R142, 1.4426950216293334961 ;  /* 0x3fb8aa3b8e537820 */ /* 0x000fe20000400000 */
[----:B------:R-:W-:Y:S01]  /*2920*/  FMUL R82, R143, 1.4426950216293334961 ;  /* 0x3fb8aa3b8f527820 */ /* 0x000fe20000400000 */
[----:B------:R-:W-:Y:S01]  /*2930*/  FMUL R76, R76, 1.4426950216293334961 ;  /* 0x3fb8aa3b4c4c7820 */ /* 0x000fe20000400000 */
[----:B------:R-:W-:Y:S01]  /*2940*/  FMUL R53, R53, 1.4426950216293334961 ;  /* 0x3fb8aa3b35357820 */ /* 0x000fe20000400000 */
[----:B------:R-:W-:Y:S01]  /*2950*/  FMUL R54, R54, 1.4426950216293334961 ;  /* 0x3fb8aa3b36367820 */ /* 0x000fe20000400000 */
[----:B--2---:R-:W-:Y:S01]  /*2960*/  FADD R36, -R104, R211 ;  /* 0x000000d368247221 */ /* 0x004fe20000000100 */
[----:B------:R-:W-:Y:S01]  /*2970*/  FMUL R116, R108, 1.4426950216293334961 ;  /* 0x3fb8aa3b6c747820 */ /* 0x000fe20000400000 */
[----:B------:R-:W-:Y:S01]  /*2980*/  MUFU.EX2 R127, R127 ;  /* 0x0000007f007f7308 */ /* 0x000fe20000000800 */
[----:B------:R-:W-:Y:S01]  /*2990*/  FMUL R106, R132, 1.4426950216293334961 ;  /* 0x3fb8aa3b846a7820 */ /* 0x000fe20000400000 */
[----:B------:R-:W-:Y:S01]  /*29a0*/  FMUL R105, R133, 1.4426950216293334961 ;  /* 0x3fb8aa3b85697820 */ /* 0x000fe20000400000 */
[----:B0-----:R-:W-:Y:S01]  /*29b0*/  F2FP.SATFINITE.E4M3.F32.PACK_AB_MERGE_C R60, R57, R58, RZ ;  /* 0x0000003a393c723e */ /* 0x001fe200048070ff */
[----:B------:R-:W-:Y:S04]  /*29c0*/  STS.U8 [R204+UR6+0xd00], R147 ;  /* 0x000d0093cc007988 */ /* 0x000fe80008000006 */
[----:B------:R3:W-:Y:S04]  /*29d0*/  STS.U8 [R203+UR6+0x200], R38 ;  /* 0x00020026cb007988 */ /* 0x0007e80008000006 */
[----:B------:R-:W-:Y:S04]  /*29e0*/  STS.U8 [R203+UR6+0x600], R70 ;  /* 0x00060046cb007988 */ /* 0x000fe80008000006 */
[----:B------:R-:W-:Y:S04]  /*29f0*/  STS.U8 [R203+UR6+0xa00], R72 ;  /* 0x000a0048cb007988 */ /* 0x000fe80008000006 */
[----:B------:R-:W-:Y:S04]  /*2a00*/  STS.U8 [R203+UR6+0xe00], R56 ;  /* 0x000e0038cb007988 */ /* 0x000fe80008000006 */
[----:B------:R-:W-:Y:S04]  /*2a10*/  STS.U8 [R202+UR6+0x300], R69 ;  /* 0x00030045ca007988 */ /* 0x000fe80008000006 */
[----:B------:R0:W-:Y:S04]  /*2a20*/  STS.U8 [R202+UR6+0x700], R145 ;  /* 0x00070091ca007988 */ /* 0x0001e80008000006 */
[----:B------:R-:W-:Y:S04]  /*2a30*/  STS.U8 [R202+UR6+0xb00], R73 ;  /* 0x000b0049ca007988 */ /* 0x000fe80008000006 */
[----:B------:R2:W-:Y:S01]  /*2a40*/  STS.U8 [R202+UR6+0xf00], R37 ;  /* 0x000f0025ca007988 */ /* 0x0005e20008000006 */
[----:B------:R-:W4:Y:S01]  /*2a50*/  MUFU.EX2 R124, R124 ;  /* 0x0000007c007c7308 */ /* 0x000f220000000800 */
[----:B------:R-:W-:Y:S01]  /*2a60*/  FFMA R137, R79, UR13, -R77 ;  /* 0x0000000d4f897c23 */ /* 0x000fe2000800084d */
[----:B-1----:R-:W-:-:S06]  /*2a70*/  FADD R61, R39, R52 ;  /* 0x00000034273d7221 */ /* 0x002fcc0000000000 */
[----:B------:R1:W-:Y:S01]  /*2a80*/  MUFU.EX2 R108, R76 ;  /* 0x0000004c006c7308 */ /* 0x0003e20000000800 */
[----:B---3--:R-:W-:-:S07]  /*2a90*/  F2FP.SATFINITE.E4M3.F32.PACK_AB_MERGE_C R38, R146, R59, RZ ;  /* 0x0000003b9226723e */ /* 0x008fce00048070ff */
[----:B------:R-:W-:Y:S01]  /*2aa0*/  MUFU.EX2 R75, R75 ;  /* 0x0000004b004b7308 */ /* 0x000fe20000000800 */
[----:B-1----:R-:W-:Y:S01]  /*2ab0*/  FMUL R76, R36, 1.4426950216293334961 ;  /* 0x3fb8aa3b244c7820 */ /* 0x002fe20000400000 */
[----:B------:R-:W-:-:S06]  /*2ac0*/  FADD R36, -R77, R210 ;  /* 0x000000d24d247221 */ /* 0x000fcc0000000100 */
[----:B------:R-:W2:Y:S01]  /*2ad0*/  MUFU.EX2 R74, R74 ;  /* 0x0000004a004a7308 */ /* 0x000ea20000000800 */
[----:B------:R-:W-:-:S07]  /*2ae0*/  FMUL R79, R36, 1.4426950216293334961 ;  /* 0x3fb8aa3b244f7820 */ /* 0x000fce0000400000 */
[----:B------:R-:W-:Y:S08]  /*2af0*/  MUFU.EX2 R83, R83 ;  /* 0x0000005300537308 */ /* 0x000ff00000000800 */
[----:B------:R-:W1:Y:S08]  /*2b00*/  MUFU.EX2 R82, R82 ;  /* 0x0000005200527308 */ /* 0x000e700000000800 */
[----:B------:R-:W-:Y:S08]  /*2b10*/  MUFU.EX2 R133, R53 ;  /* 0x0000003500857308 */ /* 0x000ff00000000800 */
[----:B------:R-:W3:Y:S01]  /*2b20*/  MUFU.EX2 R132, R54 ;  /* 0x0000003600847308 */ /* 0x000ee20000000800 */
[----:B------:R-:W-:-:S07]  /*2b30*/  FFMA R64, R64, UR13, -R104 ;  /* 0x0000000d40407c23 */ /* 0x000fce0008000868 */
[----:B------:R5:W-:Y:S02]  /*2b40*/  MUFU.EX2 R81, R55 ;  /* 0x0000003700517308 */ /* 0x000be40000000800 */
[----:B-----5:R-:W-:Y:S02]  /*2b50*/  F2FP.SATFINITE.E4M3.F32.PACK_AB_MERGE_C R55, R52, R39, RZ ;  /* 0x000000273437723e */ /* 0x020fe400048070ff */
[----:B------:R-:W-:Y:S01]  /*2b60*/  F2FP.F16.E4M3.UNPACK_B R52, R60 ;  /* 0x0000003cff34723e */ /* 0x000fe200020006ff */
[----:B------:R-:W-:Y:S01]  /*2b70*/  FADD R60, R62, R63 ;  /* 0x0000003f3e3c7221 */ /* 0x000fe20000000000 */
[----:B------:R-:W-:Y:S02]  /*2b80*/  F2FP.SATFINITE.E4M3.F32.PACK_AB_MERGE_C R62, R63, R62, RZ ;  /* 0x0000003e3f3e723e */ /* 0x000fe400048070ff */
[----:B------:R-:W5:Y:S01]  /*2b90*/  MUFU.EX2 R79, R79 ;  /* 0x0000004f004f7308 */ /* 0x000f620000000800 */
[----:B------:R-:W-:Y:S02]  /*2ba0*/  F2FP.F16.E4M3.UNPACK_B R39, R38 ;  /* 0x00000026ff27723e */ /* 0x000fe400020006ff */
[----:B------:R-:W-:Y:S01]  /*2bb0*/  F2FP.F16.E4M3.UNPACK_B R62, R62 ;  /* 0x0000003eff3e723e */ /* 0x000fe200020006ff */
[----:B------:R-:W-:Y:S01]  /*2bc0*/  FMUL R64, R64, 1.4426950216293334961 ;  /* 0x3fb8aa3b40407820 */ /* 0x000fe20000400000 */
[----:B------:R-:W-:-:S02]  /*2bd0*/  F2FP.F16.E4M3.UNPACK_B R55, R55 ;  /* 0x00000037ff37723e */ /* 0x000fc400020006ff */
[----:B------:R-:W-:Y:S02]  /*2be0*/  SEL R144, R62, R39, !P0 ;  /* 0x000000273e907207 */ /* 0x000fe40004000000 */
[----:B0-----:R-:W-:Y:S01]  /*2bf0*/  SEL R145, R39, R62, !P0 ;  /* 0x0000003e27917207 */ /* 0x001fe20004000000 */
[--C-:B------:R-:W-:Y:S01]  /*2c00*/  FFMA R84, R84, UR13, -R104.reuse ;  /* 0x0000000d54547c23 */ /* 0x100fe20008000868 */
[----:B----4-:R-:W-:Y:S01]  /*2c10*/  F2FP.SATFINITE.E4M3.F32.PACK_AB_MERGE_C R39, R124, R127, RZ ;  /* 0x0000007f7c27723e */ /* 0x010fe200048070ff */
[----:B------:R0:W-:Y:S01]  /*2c20*/  MUFU.EX2 R118, R64 ;  /* 0x0000004000767308 */ /* 0x0001e20000000800 */
[----:B--2---:R-:W-:Y:S01]  /*2c30*/  F2FP.SATFINITE.E4M3.F32.PACK_AB_MERGE_C R37, R74, R75, RZ ;  /* 0x0000004b4a25723e */ /* 0x004fe200048070ff */
[----:B------:R-:W-:Y:S01]  /*2c40*/  FFMA R85, R85, UR13, -R104 ;  /* 0x0000000d55557c23 */ /* 0x000fe20008000868 */
[----:B-1----:R-:W-:Y:S02]  /*2c50*/  F2FP.SATFINITE.E4M3.F32.PACK_AB_MERGE_C R38, R82, R83, RZ ;  /* 0x000000535226723e */ /* 0x002fe400048070ff */
[----:B---3--:R-:W-:-:S02]  /*2c60*/  F2FP.SATFINITE.E4M3.F32.PACK_AB_MERGE_C R56, R132, R133, RZ ;  /* 0x000000858438723e */ /* 0x008fc400048070ff */
[----:B------:R-:W-:Y:S02]  /*2c70*/  SEL R63, R52, R55, !P0 ;  /* 0x00000037343f7207 */ /* 0x000fe40004000000 */
[----:B0-----:R-:W-:Y:S01]  /*2c80*/  SEL R64, R55, R52, !P0 ;  /* 0x0000003437407207 */ /* 0x001fe20004000000 */
[----:B------:R-:W-:Y:S01]  /*2c90*/  BAR.SYNC.DEFER_BLOCKING 0x0 ;  /* 0x0000000000007b1d */ /* 0x000fe20000010000 */
[--C-:B------:R-:W-:Y:S01]  /*2ca0*/  FFMA R86, R86, UR13, -R77.reuse ;  /* 0x0000000d56567c23 */ /* 0x100fe2000800084d */
[--C-:B------:R-:W-:Y:S01]  /*2cb0*/  FFMA R87, R87, UR13, -R77.reuse ;  /* 0x0000000d57577c23 */ /* 0x100fe2000800084d */
[----:B------:R-:W-:Y:S01]  /*2cc0*/  F2FP.F16.E4M3.UNPACK_B R62, R39 ;  /* 0x00000027ff3e723e */ /* 0x000fe200020006ff */
[----:B------:R-:W-:Y:S01]  /*2cd0*/  FMUL R84, R84, 1.4426950216293334961 ;  /* 0x3fb8aa3b54547820 */ /* 0x000fe20000400000 */
[----:B------:R-:W-:Y:S01]  /*2ce0*/  F2FP.F16.E4M3.UNPACK_B R37, R37 ;  /* 0x00000025ff25723e */ /* 0x000fe200020006ff */
[----:B------:R-:W-:Y:S01]  /*2cf0*/  FMUL R85, R85, 1.4426950216293334961 ;  /* 0x3fb8aa3b55557820 */ /* 0x000fe20000400000 */
[----:B------:R-:W-:Y:S01]  /*2d00*/  F2FP.F16.E4M3.UNPACK_B R38, R38 ;  /* 0x00000026ff26723e */ /* 0x000fe200020006ff */
[--C-:B------:R-:W-:Y:S01]  /*2d10*/  FFMA R128, R128, UR13, -R104.reuse ;  /* 0x0000000d80807c23 */ /* 0x100fe20008000868 */
[----:B------:R-:W-:Y:S01]  /*2d20*/  F2FP.F16.E4M3.UNPACK_B R39, R56 ;  /* 0x00000038ff27723e */ /* 0x000fe200020006ff */
[----:B------:R-:W-:Y:S01]  /*2d30*/  FFMA R129, R129, UR13, -R104 ;  /* 0x0000000d81817c23 */ /* 0x000fe20008000868 */
[----:B------:R-:W-:Y:S01]  /*2d40*/  FFMA R66, R66, UR13, -R77 ;  /* 0x0000000d42427c23 */ /* 0x000fe2000800084d */
[----:B------:R-:W-:Y:S01]  /*2d50*/  FMUL R86, R86, 1.4426950216293334961 ;  /* 0x3fb8aa3b56567820 */ /* 0x000fe20000400000 */
[----:B------:R-:W-:Y:S01]  /*2d60*/  FADD R58, R58, R61 ;  /* 0x0000003d3a3a7221 */ /* 0x000fe20000000000 */
[----:B------:R-:W-:Y:S01]  /*2d70*/  FMUL R87, R87, 1.4426950216293334961 ;  /* 0x3fb8aa3b57577820 */ /* 0x000fe20000400000 */
[----:B------:R0:W-:Y:S01]  /*2d80*/  MUFU.EX2 R122, R84 ;  /* 0x00000054007a7308 */ /* 0x0001e20000000800 */
[----:B------:R-:W-:Y:S01]  /*2d90*/  SEL R142, R37, R62, !P0 ;  /* 0x0000003e258e7207 */ /* 0x000fe20004000000 */
[----:B------:R-:W1:Y:S06]  /*2da0*/  LDSM.16.M88.4 R52, [R201+UR6] ;  /* 0x00000006c934783b */ /* 0x000e6c0008000200 */
[----:B------:R2:W-:Y:S01]  /*2db0*/  MUFU.EX2 R119, R85 ;  /* 0x0000005500777308 */ /* 0x0005e20000000800 */
[----:B0-----:R-:W-:Y:S01]  /*2dc0*/  FMUL R84, R129, 1.4426950216293334961 ;  /* 0x3fb8aa3b81547820 */ /* 0x001fe20000400000 */
[----:B------:R-:W-:Y:S01]  /*2dd0*/  SEL R143, R62, R37, !P0 ;  /* 0x000000253e8f7207 */ /* 0x000fe20004000000 */
[----:B------:R-:W-:Y:S01]  /*2de0*/  FMUL R129, R66, 1.4426950216293334961 ;  /* 0x3fb8aa3b42817820 */ /* 0x000fe20000400000 */
[----:B------:R-:W-:-:S02]  /*2df0*/  SEL R140, R38, R39, !P0 ;  /* 0x00000027268c7207 */ /* 0x000fc40004000000 */
[----:B------:R-:W-:Y:S01]  /*2e00*/  SEL R141, R39, R38, !P0 ;  /* 0x00000026278d7207 */ /* 0x000fe20004000000 */
[--C-:B------:R-:W-:Y:S01]  /*2e10*/  FFMA R138, R111, UR13, -R77.reuse ;  /* 0x0000000d6f8a7c23 */ /* 0x100fe2000800084d */
[----:B------:R-:W-:Y:S01]  /*2e20*/  LDSM.16.M88.4 R36, [R201+UR6+0x400] ;  /* 0x00040006c924783b */ /* 0x000fe20008000200 */
[----:B--2---:R-:W-:Y:S01]  /*2e30*/  FMUL R85, R128, 1.4426950216293334961 ;  /* 0x3fb8aa3b80557820 */ /* 0x004fe20000400000 */
[----:B------:R0:W-:Y:S01]  /*2e40*/  MUFU.EX2 R123, R87 ;  /* 0x00000057007b7308 */ /* 0x0001e20000000800 */
[----:B-----5:R-:W-:Y:S01]  /*2e50*/  FMUL R66, R79, R102 ;  /* 0x000000664f427220 */ /* 0x020fe20000400000 */
[----:B------:R-:W-:Y:S01]  /*2e60*/  FADD R71, R59, R60 ;  /* 0x0000003c3b477221 */ /* 0x000fe20000000000 */
[----:B------:R-:W-:Y:S01]  /*2e70*/  FADD R70, R57, R58 ;  /* 0x0000003a39467221 */ /* 0x000fe20000000000 */
[--C-:B------:R-:W-:Y:S01]  /*2e80*/  FFMA R111, R48, UR13, -R104.reuse ;  /* 0x0000000d306f7c23 */ /* 0x100fe20008000868 */
[----:B------:R-:W-:Y:S01]  /*2e90*/  FFMA R102, R49, UR13, -R104 ;  /* 0x0000000d31667c23 */ /* 0x000fe20008000868 */
[----:B------:R-:W-:Y:S02]  /*2ea0*/  LDSM.16.M88.4 R56, [R201+UR6+0x800] ;  /* 0x00080006c938783b */ /* 0x000fe40008000200 */
[----:B------:R2:W-:Y:S01]  /*2eb0*/  MUFU.EX2 R128, R86 ;  /* 0x0000005600807308 */ /* 0x0005e20000000800 */
[--C-:B0-----:R-:W-:Y:S01]  /*2ec0*/  FFMA R87, R50, UR13, -R77.reuse ;  /* 0x0000000d32577c23 */ /* 0x101fe2000800084d */
[----:B------:R0:W-:Y:S01]  /*2ed0*/  SHFL.IDX PT, R147, R64, R199, 0x1f ;  /* 0x00001fc740937589 */ /* 0x0001e200000e0000 */
[----:B--2---:R-:W-:-:S03]  /*2ee0*/  FFMA R86, R51, UR13, -R77 ;  /* 0x0000000d33567c23 */ /* 0x004fc6000800084d */
[----:B------:R-:W-:Y:S01]  /*2ef0*/  LDSM.16.M88.4 R48, [R201+UR6+0xc00] ;  /* 0x000c0006c930783b */ /* 0x000fe20008000200 */
[----:B------:R-:W-:-:S03]  /*2f00*/  FFMA R65, R65, UR13, -R104 ;  /* 0x0000000d41417c23 */ /* 0x000fc60008000868 */
[----:B------:R-:W2:Y:S04]  /*2f10*/  SHFL.IDX PT, R148, R63, R198, 0x1f ;  /* 0x00001fc63f947589 */ /* 0x000ea800000e0000 */
[----:B------:R-:W-:Y:S04]  /*2f20*/  SHFL.IDX PT, R144, R144, R199, 0x1f ;  /* 0x00001fc790907589 */ /* 0x000fe800000e0000 */
[----:B------:R-:W3:Y:S04]  /*2f30*/  SHFL.IDX PT, R145, R145, R198, 0x1f ;  /* 0x00001fc691917589 */ /* 0x000ee800000e0000 */
[----:B------:R-:W-:Y:S04]  /*2f40*/  SHFL.IDX PT, R142, R142, R199, 0x1f ;  /* 0x00001fc78e8e7589 */ /* 0x000fe800000e0000 */
[----:B------:R-:W4:Y:S04]  /*2f50*/  SHFL.IDX PT, R143, R143, R198, 0x1f ;  /* 0x00001fc68f8f7589 */ /* 0x000f2800000e0000 */
[----:B------:R-:W-:Y:S04]  /*2f60*/  SHFL.IDX PT, R140, R140, R199, 0x1f ;  /* 0x00001fc78c8c7589 */ /* 0x000fe800000e0000 */
[----:B------:R-:W5:Y:S01]  /*2f70*/  SHFL.IDX PT, R141, R141, R198, 0x1f ;  /* 0x00001fc68d8d7589 */ /* 0x000f6200000e0000 */
[----:B------:R-:W-:Y:S01]  /*2f80*/  FMUL R65, R65, 1.4426950216293334961 ;  /* 0x3fb8aa3b41417820 */ /* 0x000fe20000400000 */
[----:B------:R-:W0:Y:S01]  /*2f90*/  MUFU.EX2 R76, R76 ;  /* 0x0000004c004c7308 */ /* 0x000e220000000800 */
[----:B------:R-:W-:Y:S01]  /*2fa0*/  FFMA R109, R109, UR13, -R104 ;  /* 0x0000000d6d6d7c23 */ /* 0x000fe20008000868 */
[----:B------:R-:W-:-:S06]  /*2fb0*/  FFMA R67, R67, UR13, -R77 ;  /* 0x0000000d43437c23 */ /* 0x000fcc000800084d */
[----:B------:R0:W4:Y:S01]  /*2fc0*/  MUFU.EX2 R117, R65 ;  /* 0x0000004100757308 */ /* 0x0001220000000800 */
[----:B------:R-:W-:Y:S01]  /*2fd0*/  FMUL R109, R109, 1.4426950216293334961 ;  /* 0x3fb8aa3b6d6d7820 */ /* 0x000fe20000400000 */
[----:B------:R-:W-:Y:S01]  /*2fe0*/  FMUL R120, R67, 1.4426950216293334961 ;  /* 0x3fb8aa3b43787820 */ /* 0x000fe20000400000 */
[----:B------:R-:W-:Y:S01]  /*2ff0*/  FFMA R136, R78, UR13, -R77 ;  /* 0x0000000d4e887c23 */ /* 0x000fe2000800084d */
[----:B-1----:R-:W-:Y:S01]  /*3000*/  F2FP.F16.E4M3.UNPACK_B R68, R52 ;  /* 0x00000034ff44723e */ /* 0x002fe200020006ff */
[----:B------:R-:W-:Y:S01]  /*3010*/  FMUL R67, R79, R103 ;  /* 0x000000674f437220 */ /* 0x000fe20000400000 */
[----:B------:R-:W-:Y:S02]  /*3020*/  F2FP.F16.E4M3.UNPACK_B R69, R53 ;  /* 0x00000035ff45723e */ /* 0x000fe400020006ff */
[----:B------:R-:W-:Y:S01]  /*3030*/  MUFU.EX2 R116, R116 ;  /* 0x0000007400747308 */ /* 0x000fe20000000800 */
[C---:B0-----:R-:W-:Y:S01]  /*3040*/  FMUL R64, R76.reuse, R100 ;  /* 0x000000644c407220 */ /* 0x041fe20000400000 */
[----:B------:R-:W-:Y:S01]  /*3050*/  FMUL R65, R76, R101 ;  /* 0x000000654c417220 */ /* 0x000fe20000400000 */
[----:B--2---:R-:W-:Y:S01]  /*3060*/  SEL R60, R147, R148, !P1 ;  /* 0x00000094933c7207 */ /* 0x004fe20004800000 */
[----:B------:R-:W-:Y:S01]  /*3070*/  FADD R146, R146, R71 ;  /* 0x0000004792927221 */ /* 0x000fe20000000000 */
[----:B---3--:R-:W-:-:S03]  /*3080*/  SEL R61, R144, R145, !P1 ;  /* 0x00000091903d7207 */ /* 0x008fc60004800000 */
[----:B------:R-:W0:Y:S01]  /*3090*/  MUFU.EX2 R109, R109 ;  /* 0x0000006d006d7308 */ /* 0x000e220000000800 */
[----:B----4-:R-:W-:Y:S01]  /*30a0*/  SEL R62, R142, R143, !P1 ;  /* 0x0000008f8e3e7207 */ /* 0x010fe20004800000 */
[----:B------:R-:W-:Y:S01]  /*30b0*/  FADD R75, R75, R70 ;  /* 0x000000464b4b7221 */ /* 0x000fe20000000000 */
[----:B-----5:R-:W-:Y:S01]  /*30c0*/  SEL R63, R140, R141, !P1 ;  /* 0x0000008d8c3f7207 */ /* 0x020fe20004800000 */
[----:B------:R-:W-:Y:S01]  /*30d0*/  FMUL R121, R139, 1.4426950216293334961 ;  /* 0x3fb8aa3b8b797820 */ /* 0x000fe20000400000 */
[----:B------:R-:W-:-:S03]  /*30e0*/  FMUL R100, R138, 1.4426950216293334961 ;  /* 0x3fb8aa3b8a647820 */ /* 0x000fc60000400000 */
[----:B------:R-:W1:Y:S01]  /*30f0*/  MUFU.EX2 R107, R107 ;  /* 0x0000006b006b7308 */ /* 0x000e620000000800 */
[----:B------:R-:W-:Y:S01]  /*3100*/  FMUL R101, R136, 1.4426950216293334961 ;  /* 0x3fb8aa3b88657820 */ /* 0x000fe20000400000 */
[----:B------:R-:W-:Y:S01]  /*3110*/  F2FP.SATFINITE.E4M3.F32.PACK_AB_MERGE_C R70, R119, R122, RZ ;  /* 0x0000007a7746723e */ /* 0x000fe200048070ff */
[----:B------:R-:W-:Y:S01]  /*3120*/  FMUL R137, R137, 1.4426950216293334961 ;  /* 0x3fb8aa3b89897820 */ /* 0x000fe20000400000 */
[----:B------:R-:W-:-:S04]  /*3130*/  F2FP.SATFINITE.E4M3.F32.PACK_AB_MERGE_C R71, R117, R118, RZ ;  /* 0x000000767547723e */ /* 0x000fc800048070ff */
[----:B------:R-:W-:Y:S01]  /*3140*/  MUFU.EX2 R129, R129 ;  /* 0x0000008100817308 */ /* 0x000fe20000000800 */
[----:B------:R-:W-:-:S07]  /*3150*/  FFMA R112, R112, UR13, -R104 ;  /* 0x0000000d70707c23 */ /* 0x000fce0008000868 */
[----:B------:R-:W2:Y:S01]  /*3160*/  MUFU.EX2 R120, R120 ;  /* 0x0000007800787308 */ /* 0x000ea20000000800 */
[----:B------:R-:W-:Y:S01]  /*3170*/  F2FP.F16.E4M3.UNPACK_B R70, R70 ;  /* 0x00000046ff46723e */ /* 0x000fe200020006ff */
[----:B------:R-:W-:Y:S01]  /*3180*/  FADD R83, R83, R146 ;  /* 0x0000009253537221 */ /* 0x000fe20000000000 */
[----:B------:R-:W-:Y:S01]  /*3190*/  F2FP.F16.E4M3.UNPACK_B R71, R71 ;  /* 0x00000047ff47723e */ /* 0x000fe200020006ff */
[----:B------:R-:W-:Y:S01]  /*31a0*/  FMUL R72, R76, R96 ;  /* 0x000000604c487220 */ /* 0x000fe20000400000 */
[----:B------:R-:W-:Y:S01]  /*31b0*/  HMMA.16816.F32 R64, R60, R68, R64 ;  /* 0x000000443c40723c */ /* 0x000fe20000001840 */
[----:B------:R-:W-:Y:S01]  /*31c0*/  FMUL R78, R112, 1.4426950216293334961 ;  /* 0x3fb8aa3b704e7820 */ /* 0x000fe20000400000 */
[----:B------:R-:W-:Y:S01]  /*31d0*/  F2FP.F16.E4M3.UNPACK_B R68, R36 ;  /* 0x00000024ff44723e */ /* 0x000fe200020006ff */
[----:B------:R-:W-:Y:S01]  /*31e0*/  MUFU.EX2 R121, R121 ;  /* 0x0000007900797308 */ /* 0x000fe20000000800 */
[----:B------:R-:W-:Y:S01]  /*31f0*/  F2FP.F16.E4M3.UNPACK_B R69, R37 ;  /* 0x00000025ff45723e */ /* 0x000fe200020006ff */
[C---:B------:R-:W-:Y:S01]  /*3200*/  FMUL R44, R76.reuse, R44 ;  /* 0x0000002c4c2c7220 */ /* 0x040fe20000400000 */
[----:B------:R-:W-:Y:S01]  /*3210*/  FMUL R45, R76, R45 ;  /* 0x0000002d4c2d7220 */ /* 0x000fe20000400000 */
[C---:B------:R-:W-:Y:S01]  /*3220*/  FMUL R46, R79.reuse, R46 ;  /* 0x0000002e4f2e7220 */ /* 0x040fe20000400000 */
[----:B------:R-:W-:Y:S01]  /*3230*/  FMUL R47, R79, R47 ;  /* 0x0000002f4f2f7220 */ /* 0x000fe20000400000 */
[----:B------:R-:W-:-:S02]  /*3240*/  FFMA R112, R92, UR13, -R104 ;  /* 0x0000000d5c707c23 */ /* 0x000fc40008000868 */
[----:B------:R-:W3:Y:S01]  /*3250*/  MUFU.EX2 R100, R100 ;  /* 0x0000006400647308 */ /* 0x000ee20000000800 */
[----:B------:R-:W-:Y:S01]  /*3260*/  SEL R138, R70, R71, !P0 ;  /* 0x00000047468a7207 */ /* 0x000fe20004000000 */
[----:B------:R-:W-:Y:S01]  /*3270*/  FADD R92, R74, R75 ;  /* 0x0000004b4a5c7221 */ /* 0x000fe20000000000 */
[----:B------:R-:W-:Y:S01]  /*3280*/  SEL R103, R71, R70, !P0 ;  /* 0x0000004647677207 */ /* 0x000fe20004000000 */
[----:B------:R-:W-:-:S04]  /*3290*/  FADD R136, R82, R83 ;  /* 0x0000005352887221 */ /* 0x000fc80000000000 */
[----:B------:R-:W-:Y:S01]  /*32a0*/  MUFU.EX2 R101, R101 ;  /* 0x0000006500657308 */ /* 0x000fe20000000800 */
[----:B------:R-:W-:Y:S01]  /*32b0*/  F2FP.F16.E4M3.UNPACK_B R70, R56 ;  /* 0x00000038ff46723e */ /* 0x000fe200020006ff */
[----:B------:R-:W-:Y:S01]  /*32c0*/  FMUL R73, R76, R97 ;  /* 0x000000614c497220 */ /* 0x000fe20000400000 */
[----:B------:R-:W-:Y:S01]  /*32d0*/  F2FP.F16.E4M3.UNPACK_B R71, R57 ;  /* 0x00000039ff47723e */ /* 0x000fe200020006ff */
[----:B------:R-:W-:-:S04]  /*32e0*/  FMUL R74, R79, R98 ;  /* 0x000000624f4a7220 */ /* 0x000fc80000400000 */
[----:B------:R-:W4:Y:S01]  /*32f0*/  MUFU.EX2 R96, R137 ;  /* 0x0000008900607308 */ /* 0x000f220000000800 */
[C---:B------:R-:W-:Y:S01]  /*3300*/  FMUL R75, R79.reuse, R99 ;  /* 0x000000634f4b7220 */ /* 0x040fe20000400000 */
[----:B------:R-:W-:Y:S01]  /*3310*/  F2FP.F16.E4M3.UNPACK_B R82, R48 ;  /* 0x00000030ff52723e */ /* 0x000fe200020006ff */
[C---:B------:R-:W-:Y:S01]  /*3320*/  FMUL R40, R76.reuse, R40 ;  /* 0x000000284c287220 */ /* 0x040fe20000400000 */
[----:B------:R-:W-:Y:S01]  /*3330*/  F2FP.F16.E4M3.UNPACK_B R83, R49 ;  /* 0x00000031ff53723e */ /* 0x000fe200020006ff */
[C---:B------:R-:W-:Y:S01]  /*3340*/  FMUL R42, R79.reuse, R42 ;  /* 0x0000002a4f2a7220 */ /* 0x040fe20000400000 */
[----:B------:R-:W-:Y:S01]  /*3350*/  FMUL R41, R76, R41 ;  /* 0x000000294c297220 */ /* 0x000fe20000400000 */
[----:B------:R-:W-:Y:S01]  /*3360*/  FMUL R43, R79, R43 ;  /* 0x0000002b4f2b7220 */ /* 0x000fe20000400000 */
[--C-:B------:R-:W-:Y:S01]  /*3370*/  FFMA R126, R113, UR13, -R104.reuse ;  /* 0x0000000d717e7c23 */ /* 0x100fe20008000868 */
[----:B------:R-:W-:Y:S01]  /*3380*/  FFMA R113, R93, UR13, -R104 ;  /* 0x0000000d5d717c23 */ /* 0x000fe20008000868 */
[----:B------:R-:W-:Y:S01]  /*3390*/  HMMA.16816.F32 R44, R60, R68, R44 ;  /* 0x000000443c2c723c */ /* 0x000fe2000000182c */
[----:B0-----:R-:W-:Y:S01]  /*33a0*/  F2FP.SATFINITE.E4M3.F32.PACK_AB_MERGE_C R93, R109, R116, RZ ;  /* 0x000000746d5d723e */ /* 0x001fe200048070ff */
[----:B------:R-:W-:Y:S01]  /*33b0*/  MUFU.EX2 R106, R106 ;  /* 0x0000006a006a7308 */ /* 0x000fe20000000800 */
[----:B-1----:R-:W-:-:S02]  /*33c0*/  F2FP.SATFINITE.E4M3.F32.PACK_AB_MERGE_C R99, R107, R108, RZ ;  /* 0x0000006c6b63723e */ /* 0x002fc400048070ff */
[----:B------:R-:W-:Y:S02]  /*33d0*/  F2FP.SATFINITE.E4M3.F32.PACK_AB_MERGE_C R68, R123, R128, RZ ;  /* 0x000000807b44723e */ /* 0x000fe400048070ff */
[----:B--2---:R-:W-:Y:S01]  /*33e0*/  F2FP.SATFINITE.E4M3.F32.PACK_AB_MERGE_C R69, R120, R129, RZ ;  /* 0x000000817845723e */ /* 0x004fe200048070ff */
[----:B------:R-:W-:Y:S02]  /*33f0*/  FFMA R130, R130, UR13, -R77 ;  /* 0x0000000d82827c23 */ /* 0x000fe4000800084d */
[----:B------:R-:W0:Y:S01]  /*3400*/  MUFU.EX2 R105, R105 ;  /* 0x0000006900697308 */ /* 0x000e220000000800 */
[----:B------:R-:W-:Y:S01]  /*3410*/  HMMA.16816.F32 R72, R60, R70, R72 ;  /* 0x000000463c48723c */ /* 0x000fe20000001848 */
[----:B------:R-:W-:Y:S02]  /*3420*/  F2FP.F16.E4M3.UNPACK_B R93, R93 ;  /* 0x0000005dff5d723e */ /* 0x000fe400020006ff */
[----:B------:R-:W-:-:S04]  /*3430*/  F2FP.F16.E4M3.UNPACK_B R68, R68 ;  /* 0x00000044ff44723e */ /* 0x000fc800020006ff */
[----:B------:R-:W-:Y:S01]  /*3440*/  MUFU.EX2 R85, R85 ;  /* 0x0000005500557308 */ /* 0x000fe20000000800 */
[----:B------:R-:W-:Y:S01]  /*3450*/  HMMA.16816.F32 R40, R60, R82, R40 ;  /* 0x000000523c28723c */ /* 0x000fe20000001828 */
[----:B------:R-:W-:Y:S02]  /*3460*/  F2FP.F16.E4M3.UNPACK_B R62, R99 ;  /* 0x00000063ff3e723e */ /* 0x000fe400020006ff */
[----:B------:R-:W-:-:S04]  /*3470*/  F2FP.F16.E4M3.UNPACK_B R69, R69 ;  /* 0x00000045ff45723e */ /* 0x000fc800020006ff */
[----:B------:R-:W1:Y:S01]  /*3480*/  MUFU.EX2 R84, R84 ;  /* 0x0000005400547308 */ /* 0x000e620000000800 */
[----:B------:R-:W-:Y:S01]  /*3490*/  FMUL R60, R130, 1.4426950216293334961 ;  /* 0x3fb8aa3b823c7820 */ /* 0x000fe20000400000 */
[----:B------:R-:W-:Y:S02]  /*34a0*/  SEL R130, R93, R62, !P0 ;  /* 0x0000003e5d827207 */ /* 0x000fe40004000000 */
[----:B------:R-:W-:Y:S02]  /*34b0*/  SEL R99, R62, R93, !P0 ;  /* 0x0000005d3e637207 */ /* 0x000fe40004000000 */
[----:B------:R-:W-:Y:S02]  /*34c0*/  SEL R98, R68, R69, !P0 ;  /* 0x0000004544627207 */ /* 0x000fe40004000000 */
[----:B------:R-:W-:Y:S02]  /*34d0*/  SEL R97, R69, R68, !P0 ;  /* 0x0000004445617207 */ /* 0x000fe40004000000 */
[----:B---3--:R-:W-:-:S02]  /*34e0*/  F2FP.SATFINITE.E4M3.F32.PACK_AB_MERGE_C R61, R100, R121, RZ ;  /* 0x00000079643d723e */ /* 0x008fc400048070ff */
[----:B----4-:R-:W-:Y:S02]  /*34f0*/  F2FP.SATFINITE.E4M3.F32.PACK_AB_MERGE_C R62, R96, R101, RZ ;  /* 0x00000065603e723e */ /* 0x010fe400048070ff */
[----:B------:R-:W-:Y:S02]  /*3500*/  SEL R68, R148, R147, !P1 ;  /* 0x0000009394447207 */ /* 0x000fe40004800000 */
[----:B------:R-:W-:Y:S02]  /*3510*/  SEL R69, R145, R144, !P1 ;  /* 0x0000009091457207 */ /* 0x000fe40004800000 */
[----:B------:R-:W-:Y:S02]  /*3520*/  SEL R70, R143, R142, !P1 ;  /* 0x0000008e8f467207 */ /* 0x000fe40004800000 */
[----:B------:R-:W-:Y:S02]  /*3530*/  SEL R71, R141, R140, !P1 ;  /* 0x0000008c8d477207 */ /* 0x000fe40004800000 */
[----:B------:R-:W-:-:S02]  /*3540*/  F2FP.F16.E4M3.UNPACK_B R52, R52.H1 ;  /* 0x00000034ff34723e */ /* 0x000fc400030006ff */
[----:B------:R-:W-:Y:S01]  /*3550*/  F2FP.F16.E4M3.UNPACK_B R53, R53.H1 ;  /* 0x00000035ff35723e */ /* 0x000fe200030006ff */
[--C-:B------:R-:W-:Y:S01]  /*3560*/  FFMA R131, R131, UR13, -R77.reuse ;  /* 0x0000000d83837c23 */ /* 0x100fe2000800084d */
[----:B------:R-:W-:Y:S01]  /*3570*/  FADD R127, R127, R92 ;  /* 0x0000005c7f7f7221 */ /* 0x000fe20000000000 */
[----:B------:R-:W-:Y:S02]  /*3580*/  F2FP.F16.E4M3.UNPACK_B R61, R61 ;  /* 0x0000003dff3d723e */ /* 0x000fe400020006ff */
[----:B------:R-:W-:Y:S01]  /*3590*/  F2FP.F16.E4M3.UNPACK_B R62, R62 ;  /* 0x0000003eff3e723e */ /* 0x000fe200020006ff */
[----:B------:R-:W-:Y:S01]  /*35a0*/  FFMA R134, R134, UR13, -R77 ;  /* 0x0000000d86867c23 */ /* 0x000fe2000800084d */
[----:B------:R-:W-:Y:S01]  /*35b0*/  FADD R127, R124, R127 ;  /* 0x0000007f7c7f7221 */ /* 0x000fe20000000000 */
[----:B------:R-:W-:Y:S01]  /*35c0*/  FMUL R63, R131, 1.4426950216293334961 ;  /* 0x3fb8aa3b833f7820 */ /* 0x000fe20000400000 */
[----:B------:R-:W-:Y:S01]  /*35d0*/  FFMA R135, R135, UR13, -R77 ;  /* 0x0000000d87877c23 */ /* 0x000fe2000800084d */
[----:B------:R-:W-:Y:S01]  /*35e0*/  HMMA.16816.F32 R64, R68, R52, R64 ;  /* 0x000000344440723c */ /* 0x000fe20000001840 */
[----:B------:R-:W-:-:S02]  /*35f0*/  SEL R124, R61, R62, !P0 ;  /* 0x0000003e3d7c7207 */ /* 0x000fc40004000000 */
[----:B------:R-:W-:Y:S01]  /*3600*/  SEL R131, R62, R61, !P0 ;  /* 0x0000003d3e837207 */ /* 0x000fe20004000000 */
[----:B------:R-:W-:Y:S01]  /*3610*/  FMUL R92, R134, 1.4426950216293334961 ;  /* 0x3fb8aa3b865c7820 */ /* 0x000fe20000400000 */
[----:B0-----:R-:W-:Y:S02]  /*3620*/  F2FP.SATFINITE.E4M3.F32.PACK_AB_MERGE_C R53, R105, R106, RZ ;  /* 0x0000006a6935723e */ /* 0x001fe400048070ff */
[----:B-1----:R-:W-:Y:S02]  /*3630*/  F2FP.SATFINITE.E4M3.F32.PACK_AB_MERGE_C R62, R84, R85, RZ ;  /* 0x00000055543e723e */ /* 0x002fe400048070ff */
[----:B------:R-:W-:Y:S02]  /*3640*/  F2FP.F16.E4M3.UNPACK_B R36, R36.H1 ;  /* 0x00000024ff24723e */ /* 0x000fe400030006ff */
[----:B------:R-:W-:Y:S01]  /*3650*/  F2FP.F16.E4M3.UNPACK_B R37, R37.H1 ;  /* 0x00000025ff25723e */ /* 0x000fe200030006ff */
[----:B------:R-:W-:Y:S01]  /*3660*/  FMUL R135, R135, 1.4426950216293334961 ;  /* 0x3fb8aa3b87877820 */ /* 0x000fe20000400000 */
[----:B------:R-:W-:Y:S01]  /*3670*/  FFMA R114, R114, UR13, -R77 ;  /* 0x0000000d72727c23 */ /* 0x000fe2000800084d */
[----:B------:R-:W-:Y:S01]  /*3680*/  F2FP.F16.E4M3.UNPACK_B R53, R53 ;  /* 0x00000035ff35723e */ /* 0x000fe200020006ff */
[----:B------:R-:W-:Y:S01]  /*3690*/  FADD R52, R122, R127 ;  /* 0x0000007f7a347221 */ /* 0x000fe20000000000 */
[----:B------:R-:W-:Y:S01]  /*36a0*/  F2FP.F16.E4M3.UNPACK_B R62, R62 ;  /* 0x0000003eff3e723e */ /* 0x000fe200020006ff */
[----:B------:R-:W-:Y:S01]  /*36b0*/  FMUL R61, R126, 1.4426950216293334961 ;  /* 0x3fb8aa3b7e3d7820 */ /* 0x000fe20000400000 */
[----:B------:R-:W-:Y:S01]  /*36c0*/  MUFU.EX2 R92, R92 ;  /* 0x0000005c005c7308 */ /* 0x000fe20000000800 */
[----:B------:R-:W-:Y:S01]  /*36d0*/  FMUL R93, R125, 1.4426950216293334961 ;  /* 0x3fb8aa3b7d5d7820 */ /* 0x000fe20000400000 */
[----:B------:R-:W-:Y:S01]  /*36e0*/  HMMA.16816.F32 R44, R68, R36, R44 ;  /* 0x00000024442c723c */ /* 0x000fe2000000182c */
[----:B------:R-:W-:Y:S01]  /*36f0*/  SEL R122, R53, R62, !P0 ;  /* 0x0000003e357a7207 */ /* 0x000fe20004000000 */
[----:B------:R-:W-:Y:S01]  /*3700*/  FADD R37, R119, R52 ;  /* 0x0000003477257221 */ /* 0x000fe20000000000 */
[----:B------:R-:W-:Y:S01]  /*3710*/  SEL R125, R62, R53, !P0 ;  /* 0x000000353e7d7207 */ /* 0x000fe20004000000 */
[----:B------:R-:W-:-:S02]  /*3720*/  FMUL R62, R114, 1.4426950216293334961 ;  /* 0x3fb8aa3b723e7820 */ /* 0x000fc40000400000 */
[----:B------:R-:W0:Y:S01]  /*3730*/  MUFU.EX2 R83, R135 ;  /* 0x0000008700537308 */ /* 0x000e220000000800 */
[----:B------:R-:W-:Y:S01]  /*3740*/  FFMA R115, R115, UR13, -R77 ;  /* 0x0000000d73737c23 */ /* 0x000fe2000800084d */
[----:B------:R-:W-:Y:S06]  /*3750*/  SHFL.IDX PT, R138, R138, R199, 0x1f ;  /* 0x00001fc78a8a7589 */ /* 0x000fec00000e0000 */
[----:B------:R-:W-:Y:S01]  /*3760*/  MUFU.EX2 R60, R60 ;  /* 0x0000003c003c7308 */ /* 0x000fe20000000800 */
[----:B------:R1:W2:Y:S04]  /*3770*/  SHFL.IDX PT, R127, R103, R198, 0x1f ;  /* 0x00001fc6677f7589 */ /* 0x0002a800000e0000 */
[----:B------:R3:W-:Y:S03]  /*3780*/  SHFL.IDX PT, R53, R98, R199, 0x1f ;  /* 0x00001fc762357589 */ /* 0x0007e600000e0000 */
[----:B------:R-:W4:Y:S01]  /*3790*/  MUFU.EX2 R63, R63 ;  /* 0x0000003f003f7308 */ /* 0x000f220000000800 */
[----:B------:R-:W5:Y:S04]  /*37a0*/  SHFL.IDX PT, R126, R97, R198, 0x1f ;  /* 0x00001fc6617e7589 */ /* 0x000f6800000e0000 */
[----:B------:R-:W-:Y:S03]  /*37b0*/  SHFL.IDX PT, R114, R130, R199, 0x1f ;  /* 0x00001fc782727589 */ /* 0x000fe600000e0000 */
[----:B------:R-:W0:Y:S01]  /*37c0*/  MUFU.EX2 R80, R80 ;  /* 0x0000005000507308 */ /* 0x000e220000000800 */
[----:B------:R-:W0:Y:S04]  /*37d0*/  SHFL.IDX PT, R119, R99, R198, 0x1f ;  /* 0x00001fc663777589 */ /* 0x000e2800000e0000 */
[----:B------:R-:W-:Y:S03]  /*37e0*/  SHFL.IDX PT, R124, R124, R199, 0x1f ;  /* 0x00001fc77c7c7589 */ /* 0x000fe600000e0000 */
[----:B------:R-:W-:Y:S01]  /*37f0*/  MUFU.EX2 R78, R78 ;  /* 0x0000004e004e7308 */ /* 0x000fe20000000800 */
[----:B------:R-:W2:Y:S01]  /*3800*/  SHFL.IDX PT, R131, R131, R198, 0x1f ;  /* 0x00001fc683837589 */ /* 0x000ea200000e0000 */
[----:B------:R-:W-:Y:S01]  /*3810*/  FMUL R82, R110, 1.4426950216293334961 ;  /* 0x3fb8aa3b6e527820 */ /* 0x000fe20000400000 */
[----:B-1----:R-:W-:-:S05]  /*3820*/  FMUL R103, R115, 1.4426950216293334961 ;  /* 0x3fb8aa3b73677820 */ /* 0x002fca0000400000 */
[----:B------:R-:W1:Y:S01]  /*3830*/  MUFU.EX2 R61, R61 ;  /* 0x0000003d003d7308 */ /* 0x000e620000000800 */
[----:B------:R-:W-:Y:S02]  /*3840*/  F2FP.F16.E4M3.UNPACK_B R56, R56.H1 ;  /* 0x00000038ff38723e */ /* 0x000fe400030006ff */
[----:B------:R-:W-:Y:S02]  /*3850*/  F2FP.F16.E4M3.UNPACK_B R57, R57.H1 ;  /* 0x00000039ff39723e */ /* 0x000fe400030006ff */
[----:B------:R-:W-:Y:S02]  /*3860*/  F2FP.F16.E4M3.UNPACK_B R48, R48.H1 ;  /* 0x00000030ff30723e */ /* 0x000fe400030006ff */
[----:B------:R-:W-:Y:S01]  /*3870*/  F2FP.F16.E4M3.UNPACK_B R49, R49.H1 ;  /* 0x00000031ff31723e */ /* 0x000fe200030006ff */
[----:B------:R-:W-:Y:S01]  /*3880*/  MUFU.EX2 R93, R93 ;  /* 0x0000005d005d7308 */ /* 0x000fe20000000800 */
[----:B0-----:R-:W-:Y:S02]  /*3890*/  F2FP.SATFINITE.E4M3.F32.PACK_AB_MERGE_C R36, R83, R92, RZ ;  /* 0x0000005c5324723e */ /* 0x001fe400048070ff */
[----:B----4-:R-:W-:-:S05]  /*38a0*/  F2FP.SATFINITE.E4M3.F32.PACK_AB_MERGE_C R52, R63, R60, RZ ;  /* 0x0000003c3f34723e */ /* 0x010fca00048070ff */
[----:B------:R-:W0:Y:S01]  /*38b0*/  MUFU.EX2 R82, R82 ;  /* 0x0000005200527308 */ /* 0x000e220000000800 */
[----:B------:R-:W-:Y:S07]  /*38c0*/  HMMA.16816.F32 R72, R68, R56, R72 ;  /* 0x000000384448723c */ /* 0x000fee0000001848 */
[----:B------:R-:W-:Y:S01]  /*38d0*/  MUFU.EX2 R62, R62 ;  /* 0x0000003e003e7308 */ /* 0x000fe20000000800 */
[----:B------:R-:W-:-:S07]  /*38e0*/  FADD R118, R118, R37 ;  /* 0x0000002576767221 */ /* 0x000fce0000000000 */
[----:B------:R-:W4:Y:S01]  /*38f0*/  MUFU.EX2 R103, R103 ;  /* 0x0000006700677308 */ /* 0x000f220000000800 */
[----:B------:R-:W-:Y:S01]  /*3900*/  HMMA.16816.F32 R68, R68, R48, R40 ;  /* 0x000000304444723c */ /* 0x000fe20000001828 */
[----:B------:R-:W-:Y:S02]  /*3910*/  F2FP.F16.E4M3.UNPACK_B R36, R36 ;  /* 0x00000024ff24723e */ /* 0x000fe400020006ff */
[----:B------:R-:W-:Y:S02]  /*3920*/  F2FP.F16.E4M3.UNPACK_B R57, R52 ;  /* 0x00000034ff39723e */ /* 0x000fe400020006ff */
[----:B------:R-:W-:Y:S02]  /*3930*/  F2FP.SATFINITE.E4M3.F32.PACK_AB_MERGE_C R37, R80, R81, RZ ;  /* 0x000000515025723e */ /* 0x000fe400048070ff */
[----:B-1----:R-:W-:Y:S02]  /*3940*/  F2FP.SATFINITE.E4M3.F32.PACK_AB_MERGE_C R40, R61, R78, RZ ;  /* 0x0000004e3d28723e */ /* 0x002fe400048070ff */
[----:B------:R-:W-:-:S02]  /*3950*/  SEL R56, R36, R57, !P0 ;  /* 0x0000003924387207 */ /* 0x000fc40004000000 */
[----:B------:R-:W-:Y:S02]  /*3960*/  F2FP.F16.E4M3.UNPACK_B R48, R37 ;  /* 0x00000025ff30723e */ /* 0x000fe400020006ff */
[----:B------:R-:W-:Y:S02]  /*3970*/  F2FP.F16.E4M3.UNPACK_B R49, R40 ;  /* 0x00000028ff31723e */ /* 0x000fe400020006ff */
[----:B------:R-:W-:Y:S01]  /*3980*/  SEL R57, R57, R36, !P0 ;  /* 0x0000002439397207 */ /* 0x000fe20004000000 */
[----:B---3--:R-:W-:Y:S01]  /*3990*/  FMUL R98, R113, 1.4426950216293334961 ;  /* 0x3fb8aa3b71627820 */ /* 0x008fe20000400000 */
[----:B------:R-:W-:Y:S02]  /*39a0*/  F2FP.F16.E4M3.UNPACK_B R36, R54 ;  /* 0x00000036ff24723e */ /* 0x000fe400020006ff */
[----:B------:R-:W-:Y:S02]  /*39b0*/  F2FP.F16.E4M3.UNPACK_B R37, R55 ;  /* 0x00000037ff25723e */ /* 0x000fe400020006ff */
[----:B--2---:R-:W-:-:S02]  /*39c0*/  SEL R40, R138, R127, !P1 ;  /* 0x0000007f8a287207 */ /* 0x004fc40004800000 */
[----:B-----5:R-:W-:Y:S02]  /*39d0*/  SEL R41, R53, R126, !P1 ;  /* 0x0000007e35297207 */ /* 0x020fe40004800000 */
[----:B------:R-:W-:Y:S02]  /*39e0*/  SEL R42, R114, R119, !P1 ;  /* 0x00000077722a7207 */ /* 0x000fe40004800000 */
[----:B------:R-:W-:Y:S02]  /*39f0*/  SEL R43, R124, R131, !P1 ;  /* 0x000000837c2b7207 */ /* 0x000fe40004800000 */
[----:B------:R-:W-:Y:S02]  /*3a00*/  SEL R110, R48, R49, !P0 ;  /* 0x00000031306e7207 */ /* 0x000fe40004000000 */
[----:B------:R-:W-:Y:S02]  /*3a10*/  SEL R113, R49, R48, !P0 ;  /* 0x0000003031717207 */ /* 0x000fe40004000000 */
[----:B0-----:R-:W-:-:S02]  /*3a20*/  F2FP.SATFINITE.E4M3.F32.PACK_AB_MERGE_C R48, R82, R93, RZ ;  /* 0x0000005d5230723e */ /* 0x001fc400048070ff */
[----:B----4-:R-:W-:Y:S01]  /*3a30*/  F2FP.SATFINITE.E4M3.F32.PACK_AB_MERGE_C R49, R103, R62, RZ ;  /* 0x0000003e6731723e */ /* 0x010fe200048070ff */
[----:B------:R-:W-:Y:S01]  /*3a40*/  FADD R133, R133, R136 ;  /* 0x0000008885857221 */ /* 0x000fe20000000000 */
[----:B------:R-:W-:Y:S01]  /*3a50*/  HMMA.16816.F32 R64, R40, R36, R64 ;  /* 0x000000242840723c */ /* 0x000fe20000001840 */
[----:B------:R-:W-:Y:S02]  /*3a60*/  F2FP.F16.E4M3.UNPACK_B R48, R48 ;  /* 0x00000030ff30723e */ /* 0x000fe400020006ff */
[----:B------:R-:W-:Y:S02]  /*3a70*/  F2FP.F16.E4M3.UNPACK_B R49, R49 ;  /* 0x00000031ff31723e */ /* 0x000fe400020006ff */
[----:B------:R-:W-:Y:S02]  /*3a80*/  F2FP.F16.E4M3.UNPACK_B R36, R38 ;  /* 0x00000026ff24723e */ /* 0x000fe400020006ff */
[----:B------:R-:W-:Y:S01]  /*3a90*/  F2FP.F16.E4M3.UNPACK_B R37, R39 ;  /* 0x00000027ff25723e */ /* 0x000fe200020006ff */
[----:B------:R-:W-:Y:S01]  /*3aa0*/  FMUL R97, R112, 1.4426950216293334961 ;  /* 0x3fb8aa3b70617820 */ /* 0x000fe20000400000 */
[----:B------:R-:W-:Y:S01]  /*3ab0*/  FMUL R99, R111, 1.4426950216293334961 ;  /* 0x3fb8aa3b6f637820 */ /* 0x000fe20000400000 */
[----:B------:R-:W-:Y:S01]  /*3ac0*/  FADD R133, R132, R133 ;  /* 0x0000008584857221 */ /* 0x000fe20000000000 */
[----:B------:R-:W-:-:S02]  /*3ad0*/  SEL R112, R48, R49, !P0 ;  /* 0x0000003130707207 */ /* 0x000fc40004000000 */
[----:B------:R-:W-:Y:S02]  /*3ae0*/  SEL R111, R49, R48, !P0 ;  /* 0x00000030316f7207 */ /* 0x000fe40004000000 */
[----:B------:R-:W-:Y:S02]  /*3af0*/  F2FP.F16.E4M3.UNPACK_B R48, R58 ;  /* 0x0000003aff30723e */ /* 0x000fe400020006ff */
[----:B------:R-:W-:Y:S01]  /*3b00*/  F2FP.F16.E4M3.UNPACK_B R49, R59 ;  /* 0x0000003bff31723e */ /* 0x000fe200020006ff */
[----:B------:R-:W-:Y:S01]  /*3b10*/  FADD R128, R128, R133 ;  /* 0x0000008580807221 */ /* 0x000fe20000000000 */
[----:B------:R-:W-:Y:S03]  /*3b20*/  HMMA.16816.F32 R44, R40, R36, R44 ;  /* 0x00000024282c723c */ /* 0x000fe6000000182c */
[----:B------:R-:W-:-:S05]  /*3b30*/  FADD R128, R123, R128 ;  /* 0x000000807b807221 */ /* 0x000fca0000000000 */
[C---:B------:R-:W-:Y:S01]  /*3b40*/  HMMA.16816.F32 R72, R40.reuse, R48, R72 ;  /* 0x000000302848723c */ /* 0x040fe20000001848 */
[----:B------:R-:W-:Y:S02]  /*3b50*/  F2FP.F16.E4M3.UNPACK_B R48, R50 ;  /* 0x00000032ff30723e */ /* 0x000fe400020006ff */
[----:B------:R-:W-:Y:S01]  /*3b60*/  F2FP.F16.E4M3.UNPACK_B R49, R51 ;  /* 0x00000033ff31723e */ /* 0x000fe200020006ff */
[----:B------:R-:W-:Y:S01]  /*3b70*/  FADD R129, R129, R128 ;  /* 0x0000008081817221 */ /* 0x000fe20000000000 */
[----:B------:R-:W-:Y:S02]  /*3b80*/  F2FP.F16.E4M3.UNPACK_B R36, R54.H1 ;  /* 0x00000036ff24723e */ /* 0x000fe400030006ff */
[----:B------:R-:W-:Y:S01]  /*3b90*/  F2FP.F16.E4M3.UNPACK_B R37, R55.H1 ;  /* 0x00000037ff25723e */ /* 0x000fe200030006ff */
[----:B------:R-:W-:Y:S01]  /*3ba0*/  FADD R120, R120, R129 ;  /* 0x0000008178787221 */ /* 0x000fe20000000000 */
[----:B------:R-:W-:Y:S01]  /*3bb0*/  SEL R52, R127, R138, !P1 ;  /* 0x0000008a7f347207 */ /* 0x000fe20004800000 */
[----:B------:R-:W-:Y:S01]  /*3bc0*/  HMMA.16816.F32 R68, R40, R48, R68 ;  /* 0x000000302844723c */ /* 0x000fe20000001844 */
[----:B------:R-:W-:Y:S01]  /*3bd0*/  SEL R53, R126, R53, !P1 ;  /* 0x000000357e357207 */ /* 0x000fe20004800000 */
[----:B------:R-:W0:Y:S01]  /*3be0*/  LDSM.16.M88.4 R40, [R200+UR6] ;  /* 0x00000006c828783b */ /* 0x000e220008000200 */
[----:B------:R-:W-:-:S02]  /*3bf0*/  SEL R54, R119, R114, !P1 ;  /* 0x0000007277367207 */ /* 0x000fc40004800000 */
[----:B------:R-:W-:Y:S02]  /*3c00*/  SEL R55, R131, R124, !P1 ;  /* 0x0000007c83377207 */ /* 0x000fe40004800000 */
[----:B------:R-:W-:Y:S02]  /*3c10*/  F2FP.F16.E4M3.UNPACK_B R38, R38.H1 ;  /* 0x00000026ff26723e */ /* 0x000fe400030006ff */
[----:B------:R-:W-:Y:S01]  /*3c20*/  F2FP.F16.E4M3.UNPACK_B R39, R39.H1 ;  /* 0x00000027ff27723e */ /* 0x000fe200030006ff */
[----:B------:R-:W-:Y:S01]  /*3c30*/  FADD R117, R117, R118 ;  /* 0x0000007675757221 */ /* 0x000fe20000000000 */
[----:B------:R-:W-:Y:S01]  /*3c40*/  FADD R121, R121, R120 ;  /* 0x0000007879797221 */ /* 0x000fe20000000000 */
[--C-:B------:R-:W-:Y:S01]  /*3c50*/  FFMA R32, R32, UR13, -R104.reuse ;  /* 0x0000000d20207c23 */ /* 0x100fe20008000868 */
[----:B------:R-:W-:Y:S01]  /*3c60*/  FFMA R33, R33, UR13, -R104 ;  /* 0x0000000d21217c23 */ /* 0x000fe20008000868 */
[----:B------:R-:W-:Y:S01]  /*3c70*/  FADD R116, R116, R117 ;  /* 0x0000007574747221 */ /* 0x000fe20000000000 */
[----:B------:R-:W-:Y:S01]  /*3c80*/  FADD R48, R100, R121 ;  /* 0x0000007964307221 */ /* 0x000fe20000000000 */
[----:B------:R-:W-:Y:S01]  /*3c90*/  HMMA.16816.F32 R64, R52, R36, R64 ;  /* 0x000000243440723c */ /* 0x000fe20000001840 */
[----:B------:R-:W-:Y:S01]  /*3ca0*/  FMUL R32, R32, 1.4426950216293334961 ;  /* 0x3fb8aa3b20207820 */ /* 0x000fe20000400000 */
[----:B------:R-:W-:Y:S01]  /*3cb0*/  FMUL R33, R33, 1.4426950216293334961 ;  /* 0x3fb8aa3b21217820 */ /* 0x000fe20000400000 */
[----:B------:R-:W-:Y:S01]  /*3cc0*/  FADD R109, R109, R116 ;  /* 0x000000746d6d7221 */ /* 0x000fe20000000000 */
[----:B------:R-:W-:-:S04]  /*3cd0*/  FADD R49, R101, R48 ;  /* 0x0000003065317221 */ /* 0x000fc80000000000 */
[----:B------:R-:W-:Y:S01]  /*3ce0*/  HMMA.16816.F32 R44, R52, R38, R44 ;  /* 0x00000026342c723c */ /* 0x000fe2000000182c */
[----:B------:R-:W-:Y:S01]  /*3cf0*/  LDSM.16.M88.4 R36, [R200+UR6+0x400] ;  /* 0x00040006c824783b */ /* 0x000fe20008000200 */
[----:B------:R1:W-:Y:S01]  /*3d00*/  MUFU.EX2 R100, R32 ;  /* 0x0000002000647308 */ /* 0x0003e20000000800 */
[----:B------:R-:W-:Y:S02]  /*3d10*/  F2FP.F16.E4M3.UNPACK_B R58, R58.H1 ;  /* 0x0000003aff3a723e */ /* 0x000fe400030006ff */
[----:B------:R-:W-:Y:S01]  /*3d20*/  F2FP.F16.E4M3.UNPACK_B R59, R59.H1 ;  /* 0x0000003bff3b723e */ /* 0x000fe200030006ff */
[----:B------:R-:W-:Y:S01]  /*3d30*/  FADD R108, R108, R109 ;  /* 0x0000006d6c6c7221 */ /* 0x000fe20000000000 */
[----:B------:R-:W-:-:S03]  /*3d40*/  FADD R49, R96, R49 ;  /* 0x0000003160317221 */ /* 0x000fc60000000000 */
[----:B------:R2:W-:Y:S01]  /*3d50*/  MUFU.EX2 R101, R33 ;  /* 0x0000002100657308 */ /* 0x0005e20000000800 */
[----:B-1----:R-:W-:Y:S01]  /*3d60*/  F2FP.F16.E4M3.UNPACK_B R32, R50.H1 ;  /* 0x00000032ff20723e */ /* 0x002fe200030006ff */
[----:B------:R-:W-:Y:S01]  /*3d70*/  SHFL.IDX PT, R122, R122, R199, 0x1f ;  /* 0x00001fc77a7a7589 */ /* 0x000fe200000e0000 */
[----:B------:R-:W-:-:S03]  /*3d80*/  FMUL R102, R102, 1.4426950216293334961 ;  /* 0x3fb8aa3b66667820 */ /* 0x000fc60000400000 */
[----:B------:R-:W1:Y:S01]  /*3d90*/  SHFL.IDX PT, R125, R125, R198, 0x1f ;  /* 0x00001fc67d7d7589 */ /* 0x000e6200000e0000 */
[----:B--2---:R-:W-:-:S03]  /*3da0*/  F2FP.F16.E4M3.UNPACK_B R33, R51.H1 ;  /* 0x00000033ff21723e */ /* 0x004fc600030006ff */
[----:B------:R1:W-:Y:S04]  /*3db0*/  SHFL.IDX PT, R109, R56, R199, 0x1f ;  /* 0x00001fc7386d7589 */ /* 0x0003e800000e0000 */
[----:B------:R-:W2:Y:S04]  /*3dc0*/  SHFL.IDX PT, R114, R57, R198, 0x1f ;  /* 0x00001fc639727589 */ /* 0x000ea800000e0000 */
[----:B------:R-:W-:Y:S04]  /*3dd0*/  SHFL.IDX PT, R110, R110, R199, 0x1f ;  /* 0x00001fc76e6e7589 */ /* 0x000fe800000e0000 */
[----:B------:R-:W3:Y:S04]  /*3de0*/  SHFL.IDX PT, R113, R113, R198, 0x1f ;  /* 0x00001fc671717589 */ /* 0x000ee800000e0000 */
[----:B------:R-:W-:Y:S04]  /*3df0*/  SHFL.IDX PT, R112, R112, R199, 0x1f ;  /* 0x00001fc770707589 */ /* 0x000fe800000e0000 */
[----:B------:R-:W4:Y:S01]  /*3e00*/  SHFL.IDX PT, R111, R111, R198, 0x1f ;  /* 0x00001fc66f6f7589 */ /* 0x000f2200000e0000 */
[----:B------:R-:W-:Y:S01]  /*3e10*/  FADD R92, R92, R49 ;  /* 0x000000315c5c7221 */ /* 0x000fe20000000000 */
[C---:B------:R-:W-:Y:S02]  /*3e20*/  HMMA.16816.F32 R72, R52.reuse, R58, R72 ;  /* 0x0000003a3448723c */ /* 0x040fe40000001848 */
[----:B------:R-:W5:Y:S01]  /*3e30*/  LDSM.16.M88.4 R48, [R200+UR6+0x800] ;  /* 0x00080006c830783b */ /* 0x000f620008000200 */
[----:B------:R-:W-:Y:S05]  /*3e40*/  MUFU.EX2 R99, R99 ;  /* 0x0000006300637308 */ /* 0x000fea0000000800 */
[----:B------:R-:W-:Y:S01]  /*3e50*/  HMMA.16816.F32 R68, R52, R32, R68 ;  /* 0x000000203444723c */ /* 0x000fe20000001844 */
[----:B------:R-:W2:Y:S01]  /*3e60*/  LDSM.16.M88.4 R52, [R200+UR6+0xc00] ;  /* 0x000c0006c834783b */ /* 0x000ea20008000200 */
[--C-:B------:R-:W-:Y:S01]  /*3e70*/  FFMA R94, R94, UR13, -R77.reuse ;  /* 0x0000000d5e5e7c23 */ /* 0x100fe2000800084d */
[----:B------:R-:W0:Y:S01]  /*3e80*/  MUFU.EX2 R102, R102 ;  /* 0x0000006600667308 */ /* 0x000e220000000800 */
[----:B------:R-:W-:Y:S01]  /*3e90*/  FFMA R95, R95, UR13, -R77 ;  /* 0x0000000d5f5f7c23 */ /* 0x000fe2000800084d */
[----:B------:R-:W-:Y:S01]  /*3ea0*/  FMUL R87, R87, 1.4426950216293334961 ;  /* 0x3fb8aa3b57577820 */ /* 0x000fe20000400000 */
[----:B------:R-:W-:Y:S01]  /*3eb0*/  FMUL R94, R94, 1.4426950216293334961 ;  /* 0x3fb8aa3b5e5e7820 */ /* 0x000fe20000400000 */
[----:B------:R-:W-:Y:S01]  /*3ec0*/  FMUL R86, R86, 1.4426950216293334961 ;  /* 0x3fb8aa3b56567820 */ /* 0x000fe20000400000 */
[----:B------:R-:W-:-:S03]  /*3ed0*/  FMUL R95, R95, 1.4426950216293334961 ;  /* 0x3fb8aa3b5f5f7820 */ /* 0x000fc60000400000 */
[----:B------:R-:W-:Y:S08]  /*3ee0*/  MUFU.EX2 R97, R97 ;  /* 0x0000006100617308 */ /* 0x000ff00000000800 */
[----:B------:R-:W1:Y:S01]  /*3ef0*/  MUFU.EX2 R98, R98 ;  /* 0x0000006200627308 */ /* 0x000e620000000800 */
[----:B------:R-:W-:Y:S01]  /*3f00*/  FADD R107, R107, R108 ;  /* 0x0000006c6b6b7221 */ /* 0x000fe20000000000 */
[----:B------:R-:W-:Y:S01]  /*3f10*/  FADD R83, R83, R92 ;  /* 0x0000005c53537221 */ /* 0x000fe20000000000 */
[----:B------:R-:W-:-:S05]  /*3f20*/  FFMA R90, R90, UR13, -R77 ;  /* 0x0000000d5a5a7c23 */ /* 0x000fca000800084d */
[----:B------:R-:W-:Y:S01]  /*3f30*/  MUFU.EX2 R94, R94 ;  /* 0x0000005e005e7308 */ /* 0x000fe20000000800 */
[----:B------:R-:W-:Y:S01]  /*3f40*/  FADD R106, R106, R107 ;  /* 0x0000006b6a6a7221 */ /* 0x000fe20000000000 */
[----:B0-----:R-:W-:Y:S01]  /*3f50*/  F2FP.F16.E4M3.UNPACK_B R32, R40 ;  /* 0x00000028ff20723e */ /* 0x001fe200020006ff */
[----:B------:R-:W-:-:S05]  /*3f60*/  FADD R96, R60, R83 ;  /* 0x000000533c607221 */ /* 0x000fca0000000000 */
[----:B------:R-:W0:Y:S01]  /*3f70*/  MUFU.EX2 R95, R95 ;  /* 0x0000005f005f7308 */ /* 0x000e220000000800 */
[----:B------:R-:W-:Y:S02]  /*3f80*/  F2FP.F16.E4M3.UNPACK_B R33, R41 ;  /* 0x00000029ff21723e */ /* 0x000fe400020006ff */
[----:B-1----:R-:W-:-:S05]  /*3f90*/  SEL R56, R122, R125, !P1 ;  /* 0x0000007d7a387207 */ /* 0x002fca0004800000 */
[----:B------:R-:W-:Y:S01]  /*3fa0*/  MUFU.EX2 R87, R87 ;  /* 0x0000005700577308 */ /* 0x000fe20000000800 */
[----:B--2---:R-:W-:Y:S02]  /*3fb0*/  SEL R57, R109, R114, !P1 ;  /* 0x000000726d397207 */ /* 0x004fe40004800000 */
[----:B---3--:R-:W-:-:S05]  /*3fc0*/  SEL R58, R110, R113, !P1 ;  /* 0x000000716e3a7207 */ /* 0x008fca0004800000 */
[----:B------:R-:W1:Y:S01]  /*3fd0*/  MUFU.EX2 R86, R86 ;  /* 0x0000005600567308 */ /* 0x000e620000000800 */
[----:B----4-:R-:W-:Y:S01]  /*3fe0*/  SEL R59, R112, R111, !P1 ;  /* 0x0000006f703b7207 */ /* 0x010fe20004800000 */
[--C-:B------:R-:W-:Y:S01]  /*3ff0*/  FFMA R88, R88, UR13, -R104.reuse ;  /* 0x0000000d58587c23 */ /* 0x100fe20008000868 */
[----:B------:R-:W-:Y:S01]  /*4000*/  F2FP.SATFINITE.E4M3.F32.PACK_AB_MERGE_C R83, R102, R99, RZ ;  /* 0x000000636653723e */ /* 0x000fe200048070ff */
[----:B------:R-:W-:Y:S01]  /*4010*/  FFMA R89, R89, UR13, -R104 ;  /* 0x0000000d59597c23 */ /* 0x000fe20008000868 */
[--C-:B------:R-:W-:Y:S01]  /*4020*/  FFMA R34, R34, UR13, -R77.reuse ;  /* 0x0000000d22227c23 */ /* 0x100fe2000800084d */
[--C-:B------:R-:W-:Y:S01]  /*4030*/  FFMA R92, R35, UR13, -R77.reuse ;  /* 0x0000000d235c7c23 */ /* 0x100fe2000800084d */
[----:B------:R-:W-:Y:S01]  /*4040*/  FADD R106, R105, R106 ;  /* 0x0000006a696a7221 */ /* 0x000fe20000000000 */
[----:B------:R-:W-:Y:S01]  /*4050*/  F2FP.SATFINITE.E4M3.F32.PACK_AB_MERGE_C R35, R98, R97, RZ ;  /* 0x000000616223723e */ /* 0x000fe200048070ff */
[----:B------:R-:W-:Y:S01]  /*4060*/  FFMA R91, R91, UR13, -R77 ;  /* 0x0000000d5b5b7c23 */ /* 0x000fe2000800084d */
[----:B------:R-:W-:Y:S01]  /*4070*/  FMUL R60, R90, 1.4426950216293334961 ;  /* 0x3fb8aa3b5a3c7820 */ /* 0x000fe20000400000 */
[----:B------:R-:W-:Y:S01]  /*4080*/  F2FP.F16.E4M3.UNPACK_B R90, R83 ;  /* 0x00000053ff5a723e */ /* 0x000fe200020006ff */
[----:B------:R-:W-:Y:S01]  /*4090*/  FMUL R88, R88, 1.4426950216293334961 ;  /* 0x3fb8aa3b58587820 */ /* 0x000fe20000400000 */
[----:B------:R-:W-:Y:S01]  /*40a0*/  FMUL R89, R89, 1.4426950216293334961 ;  /* 0x3fb8aa3b59597820 */ /* 0x000fe20000400000 */
[----:B------:R-:W-:Y:S01]  /*40b0*/  FMUL R83, R34, 1.4426950216293334961 ;  /* 0x3fb8aa3b22537820 */ /* 0x000fe20000400000 */
[----:B------:R-:W-:Y:S01]  /*40c0*/  FMUL R92, R92, 1.4426950216293334961 ;  /* 0x3fb8aa3b5c5c7820 */ /* 0x000fe20000400000 */
[----:B------:R-:W-:Y:S01]  /*40d0*/  FADD R85, R85, R106 ;  /* 0x0000006a55557221 */ /* 0x000fe20000000000 */
[----:B------:R-:W-:Y:S01]  /*40e0*/  HMMA.16816.F32 R64, R56, R32, R64 ;  /* 0x000000203840723c */ /* 0x000fe20000001840 */
[----:B------:R-:W-:Y:S01]  /*40f0*/  F2FP.F16.E4M3.UNPACK_B R35, R35 ;  /* 0x00000023ff23723e */ /* 0x000fe200020006ff */
[----:B------:R-:W-:Y:S01]  /*4100*/  FMUL R91, R91, 1.4426950216293334961 ;  /* 0x3fb8aa3b5b5b7820 */ /* 0x000fe20000400000 */
[----:B------:R-:W-:-:S02]  /*4110*/  F2FP.F16.E4M3.UNPACK_B R32, R36 ;  /* 0x00000024ff20723e */ /* 0x000fc400020006ff */
[----:B------:R-:W-:Y:S01]  /*4120*/  F2FP.F16.E4M3.UNPACK_B R33, R37 ;  /* 0x00000025ff21723e */ /* 0x000fe200020006ff */
[----:B------:R-:W-:Y:S01]  /*4130*/  FADD R84, R84, R85 ;  /* 0x0000005554547221 */ /* 0x000fe20000000000 */
[----:B------:R-:W-:Y:S01]  /*4140*/  SEL R106, R35, R90, !P0 ;  /* 0x0000005a236a7207 */ /* 0x000fe20004000000 */
[----:B------:R-:W-:Y:S01]  /*4150*/  FADD R96, R63, R96 ;  /* 0x000000603f607221 */ /* 0x000fe20000000000 */
[----:B------:R-:W-:Y:S01]  /*4160*/  SEL R105, R90, R35, !P0 ;  /* 0x000000235a697207 */ /* 0x000fe20004000000 */
[----:B------:R-:W-:Y:S01]  /*4170*/  MUFU.EX2 R88, R88 ;  /* 0x0000005800587308 */ /* 0x000fe20000000800 */
[----:B0-----:R-:W-:Y:S02]  /*4180*/  F2FP.SATFINITE.E4M3.F32.PACK_AB_MERGE_C R35, R95, R94, RZ ;  /* 0x0000005e5f23723e */ /* 0x001fe400048070ff */
[----:B-1----:R-:W-:Y:S01]  /*4190*/  F2FP.SATFINITE.E4M3.F32.PACK_AB_MERGE_C R85, R86, R87, RZ ;  /* 0x000000575655723e */ /* 0x002fe200048070ff */
[----:B------:R-:W-:Y:S04]  /*41a0*/  HMMA.16816.F32 R44, R56, R32, R44 ;  /* 0x00000020382c723c */ /* 0x000fe8000000182c */
[----:B------:R-:W0:Y:S01]  /*41b0*/  MUFU.EX2 R89, R89 ;  /* 0x0000005900597308 */ /* 0x000e220000000800 */
[----:B------:R-:W-:-:S02]  /*41c0*/  F2FP.F16.E4M3.UNPACK_B R32, R35 ;  /* 0x00000023ff20723e */ /* 0x000fc400020006ff */
[----:B------:R-:W-:-:S05]  /*41d0*/  F2FP.F16.E4M3.UNPACK_B R85, R85 ;  /* 0x00000055ff55723e */ /* 0x000fca00020006ff */
[----:B------:R-:W-:Y:S08]  /*41e0*/  MUFU.EX2 R60, R60 ;  /* 0x0000003c003c7308 */ /* 0x000ff00000000800 */
[----:B------:R1:W2:Y:S08]  /*41f0*/  MUFU.EX2 R63, R91 ;  /* 0x0000005b003f7308 */ /* 0x0002b00000000800 */
[----:B------:R-:W-:Y:S08]  /*4200*/  MUFU.EX2 R83, R83 ;  /* 0x0000005300537308 */ /* 0x000ff00000000800 */
[----:B------:R-:W3:Y:S01]  /*4210*/  MUFU.EX2 R92, R92 ;  /* 0x0000005c005c7308 */ /* 0x000ee20000000800 */
[----:B------:R-:W-:Y:S01]  /*4220*/  SEL R108, R32, R85, !P0 ;  /* 0x00000055206c7207 */ /* 0x000fe20004000000 */
[----:B------:R-:W-:Y:S01]  /*4230*/  FADD R81, R81, R84 ;  /* 0x0000005451517221 */ /* 0x000fe20000000000 */
[----:B------:R-:W-:-:S02]  /*4240*/  SEL R107, R85, R32, !P0 ;  /* 0x00000020556b7207 */ /* 0x000fc40004000000 */
[----:B-----5:R-:W-:Y:S02]  /*4250*/  F2FP.F16.E4M3.UNPACK_B R34, R48 ;  /* 0x00000030ff22723e */ /* 0x020fe400020006ff */
[----:B------:R-:W-:Y:S02]  /*4260*/  F2FP.F16.E4M3.UNPACK_B R35, R49 ;  /* 0x00000031ff23723e */ /* 0x000fe400020006ff */
[----:B------:R-:W-:Y:S02]  /*4270*/  F2FP.F16.E4M3.UNPACK_B R84, R52 ;  /* 0x00000034ff54723e */ /* 0x000fe400020006ff */
[----:B------:R-:W-:Y:S02]  /*4280*/  F2FP.F16.E4M3.UNPACK_B R85, R53 ;  /* 0x00000035ff55723e */ /* 0x000fe400020006ff */
[----:B------:R-:W-:Y:S01]  /*4290*/  SEL R32, R125, R122, !P1 ;  /* 0x0000007a7d207207 */ /* 0x000fe20004800000 */
[----:B------:R-:W-:Y:S01]  /*42a0*/  HMMA.16816.F32 R72, R56, R34, R72 ;  /* 0x000000223848723c */ /* 0x000fe20000001848 */
[----:B------:R-:W-:-:S02]  /*42b0*/  SEL R33, R114, R109, !P1 ;  /* 0x0000006d72217207 */ /* 0x000fc40004800000 */
[----:B0-----:R-:W-:Y:S02]  /*42c0*/  F2FP.SATFINITE.E4M3.F32.PACK_AB_MERGE_C R90, R89, R88, RZ ;  /* 0x00000058595a723e */ /* 0x001fe400048070ff */
[----:B-1----:R-:W-:Y:S02]  /*42d0*/  F2FP.SATFINITE.E4M3.F32.PACK_AB_MERGE_C R91, R101, R100, RZ ;  /* 0x00000064655b723e */ /* 0x002fe400048070ff */
[----:B------:R-:W-:Y:S01]  /*42e0*/  SEL R34, R113, R110, !P1 ;  /* 0x0000006e71227207 */ /* 0x000fe20004800000 */
[----:B------:R-:W-:Y:S01]  /*42f0*/  HMMA.16816.F32 R68, R56, R84, R68 ;  /* 0x000000543844723c */ /* 0x000fe20000001844 */
[----:B------:R-:W-:Y:S02]  /*4300*/  SEL R35, R111, R112, !P1 ;  /* 0x000000706f237207 */ /* 0x000fe40004800000 */
[----:B------:R-:W-:Y:S02]  /*4310*/  F2FP.F16.E4M3.UNPACK_B R40, R40.H1 ;  /* 0x00000028ff28723e */ /* 0x000fe400030006ff */
[----:B------:R-:W-:-:S02]  /*4320*/  F2FP.F16.E4M3.UNPACK_B R41, R41.H1 ;  /* 0x00000029ff29723e */ /* 0x000fc400030006ff */
[----:B--2---:R-:W-:Y:S02]  /*4330*/  F2FP.SATFINITE.E4M3.F32.PACK_AB_MERGE_C R56, R63, R60, RZ ;  /* 0x0000003c3f38723e */ /* 0x004fe400048070ff */
[----:B---3--:R-:W-:Y:S01]  /*4340*/  F2FP.SATFINITE.E4M3.F32.PACK_AB_MERGE_C R57, R92, R83, RZ ;  /* 0x000000535c39723e */ /* 0x008fe200048070ff */
[----:B------:R-:W-:Y:S01]  /*4350*/  FADD R93, R93, R96 ;  /* 0x000000605d5d7221 */ /* 0x000fe20000000000 */
[----:B------:R-:W-:Y:S02]  /*4360*/  F2FP.F16.E4M3.UNPACK_B R90, R90 ;  /* 0x0000005aff5a723e */ /* 0x000fe400020006ff */
[----:B------:R-:W-:Y:S02]  /*4370*/  F2FP.F16.E4M3.UNPACK_B R91, R91 ;  /* 0x0000005bff5b723e */ /* 0x000fe400020006ff */
[----:B------:R-:W-:Y:S02]  /*4380*/  F2FP.F16.E4M3.UNPACK_B R56, R56 ;  /* 0x00000038ff38723e */ /* 0x000fe400020006ff */
[----:B------:R-:W-:Y:S01]  /*4390*/  F2FP.F16.E4M3.UNPACK_B R57, R57 ;  /* 0x00000039ff39723e */ /* 0x000fe200020006ff */
[----:B------:R-:W-:Y:S01]  /*43a0*/  FADD R81, R80, R81 ;  /* 0x0000005150517221 */ /* 0x000fe20000000000 */
[----:B------:R-:W-:Y:S01]  /*43b0*/  HMMA.16816.F32 R64, R32, R40, R64 ;  /* 0x000000282040723c */ /* 0x000fe20000001840 */
[----:B------:R-:W-:Y:S01]  /*43c0*/  SEL R58, R90, R91, !P0 ;  /* 0x0000005b5a3a7207 */ /* 0x000fe20004000000 */
[----:B------:R-:W-:Y:S01]  /*43d0*/  FADD R93, R82, R93 ;  /* 0x0000005d525d7221 */ /* 0x000fe20000000000 */
[----:B------:R-:W-:-:S02]  /*43e0*/  SEL R40, R56, R57, !P0 ;  /* 0x0000003938287207 */ /* 0x000fc40004000000 */
[----:B------:R-:W-:Y:S02]  /*43f0*/  SEL R91, R91, R90, !P0 ;  /* 0x0000005a5b5b7207 */ /* 0x000fe40004000000 */
[----:B------:R-:W-:Y:S01]  /*4400*/  SEL R57, R57, R56, !P0 ;  /* 0x0000003839397207 */ /* 0x000fe20004000000 */
[----:B------:R-:W-:Y:S01]  /*4410*/  FADD R78, R78, R81 ;  /* 0x000000514e4e7221 */ /* 0x000fe20000000000 */
[----:B------:R-:W-:Y:S01]  /*4420*/  FADD R62, R62, R93 ;  /* 0x0000005d3e3e7221 */ /* 0x000fe20000000000 */
[----:B------:R-:W-:Y:S02]  /*4430*/  SHFL.IDX PT, R106, R106, R199, 0x1f ;  /* 0x00001fc76a6a7589 */ /* 0x000fe400000e0000 */
[----:B------:R-:W-:Y:S01]  /*4440*/  FADD R78, R61, R78 ;  /* 0x0000004e3d4e7221 */ /* 0x000fe20000000000 */
[----:B------:R-:W-:Y:S01]  /*4450*/  FADD R103, R103, R62 ;  /* 0x0000003e67677221 */ /* 0x000fe20000000000 */
[----:B------:R-:W0:Y:S04]  /*4460*/  SHFL.IDX PT, R105, R105, R198, 0x1f ;  /* 0x00001fc669697589 */ /* 0x000e2800000e0000 */
[----:B------:R-:W-:Y:S04]  /*4470*/  SHFL.IDX PT, R108, R108, R199, 0x1f ;  /* 0x00001fc76c6c7589 */ /* 0x000fe800000e0000 */
[----:B------:R-:W1:Y:S04]  /*4480*/  SHFL.IDX PT, R107, R107, R198, 0x1f ;  /* 0x00001fc66b6b7589 */ /* 0x000e6800000e0000 */
[----:B------:R-:W-:Y:S04]  /*4490*/  SHFL.IDX PT, R58, R58, R199, 0x1f ;  /* 0x00001fc73a3a7589 */ /* 0x000fe800000e0000 */
[----:B------:R-:W2:Y:S04]  /*44a0*/  SHFL.IDX PT, R91, R91, R198, 0x1f ;  /* 0x00001fc65b5b7589 */ /* 0x000ea800000e0000 */
[----:B------:R-:W-:Y:S04]  /*44b0*/  SHFL.IDX PT, R56, R40, R199, 0x1f ;  /* 0x00001fc728387589 */ /* 0x000fe800000e0000 */
[----:B------:R-:W3:Y:S01]  /*44c0*/  SHFL.IDX PT, R57, R57, R198, 0x1f ;  /* 0x00001fc639397589 */ /* 0x000ee200000e0000 */
[----:B------:R-:W-:Y:S01]  /*44d0*/  FADD R97, R97, R78 ;  /* 0x0000004e61617221 */ /* 0x000fe20000000000 */
[----:B------:R-:W-:-:S03]  /*44e0*/  FADD R94, R94, R103 ;  /* 0x000000675e5e7221 */ /* 0x000fc60000000000 */
[----:B------:R-:W-:Y:S01]  /*44f0*/  FADD R98, R98, R97 ;  /* 0x0000006162627221 */ /* 0x000fe20000000000 */
[----:B------:R-:W-:-:S03]  /*4500*/  FADD R94, R95, R94 ;  /* 0x0000005e5f5e7221 */ /* 0x000fc60000000000 */
[----:B------:R-:W-:Y:S01]  /*4510*/  FADD R99, R99, R98 ;  /* 0x0000006263637221 */ /* 0x000fe20000000000 */
[----:B------:R-:W-:Y:S01]  /*4520*/  FADD R87, R87, R94 ;  /* 0x0000005e57577221 */ /* 0x000fe20000000000 */
[----:B------:R-:W-:Y:S02]  /*4530*/  F2FP.F16.E4M3.UNPACK_B R36, R36.H1 ;  /* 0x00000024ff24723e */ /* 0x000fe400030006ff */
[----:B------:R-:W-:Y:S01]  /*4540*/  F2FP.F16.E4M3.UNPACK_B R37, R37.H1 ;  /* 0x00000025ff25723e */ /* 0x000fe200030006ff */
[----:B------:R-:W-:Y:S01]  /*4550*/  FADD R99, R102, R99 ;  /* 0x0000006366637221 */ /* 0x000fe20000000000 */
[----:B------:R-:W-:Y:S01]  /*4560*/  F2FP.F16.E4M3.UNPACK_B R48, R48.H1 ;  /* 0x00000030ff30723e */ /* 0x000fe200030006ff */
[----:B------:R-:W-:Y:S01]  /*4570*/  FADD R87, R86, R87 ;  /* 0x0000005756577221 */ /* 0x000fe20000000000 */
[----:B------:R-:W-:Y:S02]  /*4580*/  F2FP.F16.E4M3.UNPACK_B R49, R49.H1 ;  /* 0x00000031ff31723e */ /* 0x000fe400030006ff */
[----:B------:R-:W-:-:S02]  /*4590*/  F2FP.F16.E4M3.UNPACK_B R52, R52.H1 ;  /* 0x00000034ff34723e */ /* 0x000fc400030006ff */
[----:B------:R-:W-:Y:S01]  /*45a0*/  F2FP.F16.E4M3.UNPACK_B R53, R53.H1 ;  /* 0x00000035ff35723e */ /* 0x000fe200030006ff */
[----:B------:R-:W-:Y:S01]  /*45b0*/  FADD R88, R88, R99 ;  /* 0x0000006358587221 */ /* 0x000fe20000000000 */
[----:B------:R-:W-:Y:S01]  /*45c0*/  FADD R60, R60, R87 ;  /* 0x000000573c3c7221 */ /* 0x000fe20000000000 */
[----:B------:R-:W-:Y:S01]  /*45d0*/  HMMA.16816.F32 R44, R32, R36, R44 ;  /* 0x00000024202c723c */ /* 0x000fe2000000182c */
[----:B------:R-:W-:Y:S01]  /*45e0*/  F2FP.F16.E4M3.UNPACK_B R36, R42 ;  /* 0x0000002aff24723e */ /* 0x000fe200020006ff */
[----:B------:R-:W-:Y:S01]  /*45f0*/  FADD R89, R89, R88 ;  /* 0x0000005859597221 */ /* 0x000fe20000000000 */
[----:B------:R-:W-:Y:S01]  /*4600*/  F2FP.F16.E4M3.UNPACK_B R37, R43 ;  /* 0x0000002bff25723e */ /* 0x000fe200020006ff */
[----:B------:R-:W-:-:S04]  /*4610*/  FADD R60, R63, R60 ;  /* 0x0000003c3f3c7221 */ /* 0x000fc80000000000 */
[----:B------:R-:W-:Y:S01]  /*4620*/  HMMA.16816.F32 R72, R32, R48, R72 ;  /* 0x000000302048723c */ /* 0x000fe20000001848 */
[----:B------:R-:W-:Y:S01]  /*4630*/  FADD R100, R100, R89 ;  /* 0x0000005964647221 */ /* 0x000fe20000000000 */
[----:B------:R-:W-:-:S06]  /*4640*/  FADD R83, R83, R60 ;  /* 0x0000003c53537221 */ /* 0x000fcc0000000000 */
[----:B------:R-:W-:Y:S01]  /*4650*/  HMMA.16816.F32 R68, R32, R52, R68 ;  /* 0x000000342044723c */ /* 0x000fe20000001844 */
[----:B0-----:R-:W-:Y:S02]  /*4660*/  SEL R32, R106, R105, !P1 ;  /* 0x000000696a207207 */ /* 0x001fe40004800000 */
[----:B-1----:R-:W-:Y:S02]  /*4670*/  SEL R33, R108, R107, !P1 ;  /* 0x0000006b6c217207 */ /* 0x002fe40004800000 */
[----:B--2---:R-:W-:Y:S02]  /*4680*/  SEL R34, R58, R91, !P1 ;  /* 0x0000005b3a227207 */ /* 0x004fe40004800000 */
[----:B---3--:R-:W-:Y:S01]  /*4690*/  SEL R35, R56, R57, !P1 ;  /* 0x0000003938237207 */ /* 0x008fe20004800000 */
[----:B------:R-:W-:-:S06]  /*46a0*/  FADD R83, R92, R83 ;  /* 0x000000535c537221 */ /* 0x000fcc0000000000 */
[----:B------:R-:W-:Y:S01]  /*46b0*/  HMMA.16816.F32 R64, R32, R36, R64 ;  /* 0x000000242040723c */ /* 0x000fe20000001840 */
[----:B------:R-:W-:Y:S01]  /*46c0*/  FADD R36, R101, R100 ;  /* 0x0000006465247221 */ /* 0x000fe20000000000 */
[----:B------:R-:W0:Y:S04]  /*46d0*/  SHFL.BFLY PT, R48, R83, 0x2, 0x1f ;  /* 0x0c401f0053307f89 */ /* 0x000e2800000e0000 */
[----:B------:R-:W1:Y:S01]  /*46e0*/  SHFL.BFLY PT, R37, R36, 0x2, 0x1f ;  /* 0x0c401f0024257f89 */ /* 0x000e6200000e0000 */
[----:B------:R-:W-:Y:S02]  /*46f0*/  F2FP.F16.E4M3.UNPACK_B R40, R38 ;  /* 0x00000026ff28723e */ /* 0x000fe400020006ff */
[----:B------:R-:W-:Y:S02]  /*4700*/  F2FP.F16.E4M3.UNPACK_B R41, R39 ;  /* 0x00000027ff29723e */ /* 0x000fe400020006ff */
[----:B------:R-:W-:-:S02]  /*4710*/  F2FP.F16.E4M3.UNPACK_B R52, R54 ;  /* 0x00000036ff34723e */ /* 0x000fc400020006ff */
[----:B------:R-:W-:-:S03]  /*4720*/  F2FP.F16.E4M3.UNPACK_B R53, R55 ;  /* 0x00000037ff35723e */ /* 0x000fc600020006ff */
[----:B------:R-:W-:Y:S01]  /*4730*/  HMMA.16816.F32 R44, R32, R40, R44 ;  /* 0x00000028202c723c */ /* 0x000fe2000000182c */
[----:B------:R-:W-:Y:S02]  /*4740*/  F2FP.F16.E4M3.UNPACK_B R40, R50 ;  /* 0x00000032ff28723e */ /* 0x000fe400020006ff */
[----:B------:R-:W-:-:S05]  /*4750*/  F2FP.F16.E4M3.UNPACK_B R41, R51 ;  /* 0x00000033ff29723e */ /* 0x000fca00020006ff */
[----:B------:R-:W-:Y:S01]  /*4760*/  HMMA.16816.F32 R68, R32, R52, R68 ;  /* 0x000000342044723c */ /* 0x000fe20000001844 */
[----:B0-----:R-:W-:-:S07]  /*4770*/  FADD R48, R83, R48 ;  /* 0x0000003053307221 */ /* 0x001fce0000000000 */
[----:B------:R-:W-:Y:S01]  /*4780*/  HMMA.16816.F32 R72, R32, R40, R72 ;  /* 0x000000282048723c */ /* 0x000fe20000001848 */
[----:B-1----:R-:W-:Y:S01]  /*4790*/  FADD R37, R36, R37 ;  /* 0x0000002524257221 */ /* 0x002fe20000000000 */
[----:B------:R-:W-:Y:S01]  /*47a0*/  SHFL.BFLY PT, R35, R48, 0x1, 0x1f ;  /* 0x0c201f0030237f89 */ /* 0x000fe200000e0000 */
[----:B------:R-:W-:-:S03]  /*47b0*/  F2FP.F16.E4M3.UNPACK_B R100, R42.H1 ;  /* 0x0000002aff64723e */ /* 0x000fc600030006ff */
[----:B------:R-:W0:Y:S01]  /*47c0*/  SHFL.BFLY PT, R32, R37, 0x1, 0x1f ;  /* 0x0c201f0025207f89 */ /* 0x000e2200000e0000 */
[----:B------:R-:W-:Y:S02]  /*47d0*/  F2FP.F16.E4M3.UNPACK_B R101, R43.H1 ;  /* 0x0000002bff65723e */ /* 0x000fe400030006ff */
[----:B------:R-:W-:Y:S02]  /*47e0*/  SEL R40, R105, R106, !P1 ;  /* 0x0000006a69287207 */ /* 0x000fe40004800000 */
[----:B------:R-:W-:Y:S02]  /*47f0*/  SEL R41, R107, R108, !P1 ;  /* 0x0000006c6b297207 */ /* 0x000fe40004800000 */
[----:B------:R-:W-:Y:S02]  /*4800*/  SEL R42, R91, R58, !P1 ;  /* 0x0000003a5b2a7207 */ /* 0x000fe40004800000 */
[----:B------:R-:W-:Y:S02]  /*4810*/  SEL R43, R57, R56, !P1 ;  /* 0x00000038392b7207 */ /* 0x000fe40004800000 */
[----:B------:R-:W-:-:S02]  /*4820*/  F2FP.F16.E4M3.UNPACK_B R38, R38.H1 ;  /* 0x00000026ff26723e */ /* 0x000fc400030006ff */
[----:B------:R-:W-:Y:S02]  /*4830*/  F2FP.F16.E4M3.UNPACK_B R39, R39.H1 ;  /* 0x00000027ff27723e */ /* 0x000fe400030006ff */
[----:B------:R-:W-:Y:S02]  /*4840*/  F2FP.F16.E4M3.UNPACK_B R50, R50.H1 ;  /* 0x00000032ff32723e */ /* 0x000fe400030006ff */
[----:B------:R-:W-:Y:S02]  /*4850*/  F2FP.F16.E4M3.UNPACK_B R51, R51.H1 ;  /* 0x00000033ff33723e */ /* 0x000fe400030006ff */
[----:B------:R-:W-:Y:S02]  /*4860*/  F2FP.F16.E4M3.UNPACK_B R54, R54.H1 ;  /* 0x00000036ff36723e */ /* 0x000fe400030006ff */
[----:B------:R-:W-:Y:S01]  /*4870*/  F2FP.F16.E4M3.UNPACK_B R55, R55.H1 ;  /* 0x00000037ff37723e */ /* 0x000fe200030006ff */
[----:B------:R-:W-:Y:S01]  /*4880*/  HMMA.16816.F32 R100, R40, R100, R64 ;  /* 0x000000642864723c */ /* 0x000fe20000001840 */
[----:B------:R-:W-:-:S07]  /*4890*/  UIADD3 UR5, UPT, UPT, UR5, 0x80, URZ ;  /* 0x0000008005057890 */ /* 0x000fce000fffe0ff */
[C---:B------:R-:W-:Y:S08]  /*48a0*/  HMMA.16816.F32 R44, R40.reuse, R38, R44 ;  /* 0x00000026282c723c */ /* 0x040ff0000000182c */
[----:B------:R-:W-:Y:S01]  /*48b0*/  HMMA.16816.F32 R96, R40, R50, R72 ;  /* 0x000000322860723c */ /* 0x000fe20000001848 */
[----:B------:R-:W-:-:S07]  /*48c0*/  UISETP.GE.AND UP0, UPT, UR5, UR12, UPT ;  /* 0x0000000c0500728c */ /* 0x000fce000bf06270 */
[----:B------:R-:W-:Y:S01]  /*48d0*/  HMMA.16816.F32 R40, R40, R54, R68 ;  /* 0x000000362828723c */ /* 0x000fe20000001844 */
[----:B0-----:R-:W-:Y:S01]  /*48e0*/  FADD R33, R37, R32 ;  /* 0x0000002025217221 */ /* 0x001fe20000000000 */
[----:B------:R-:W-:Y:S01]  /*48f0*/  FADD R32, R48, R35 ;  /* 0x0000002330207221 */ /* 0x000fe20000000000 */
[----:B------:R-:W-:Y:S02]  /*4900*/  IMAD R197, R159, 0x80, R197 ;  /* 0x000000809fc57824 */ /* 0x000fe400078e02c5 */
[----:B------:R-:W-:Y:S01]  /*4910*/  FFMA R209, R76, R209, R33 ;  /* 0x000000d14cd17223 */ /* 0x000fe20000000021 */
[----:B------:R-:W-:Y:S01]  /*4920*/  FFMA R208, R79, R208, R32 ;  /* 0x000000d04fd07223 */ /* 0x000fe20000000020 */
[----:B------:R-:W-:Y:S02]  /*4930*/  IMAD.MOV.U32 R211, RZ, RZ, R104 ;  /* 0x000000ffffd37224 */ /* 0x000fe400078e0068 */
[----:B------:R-:W-:Y:S01]  /*4940*/  IMAD.MOV.U32 R210, RZ, RZ, R77 ;  /* 0x000000ffffd27224 */ /* 0x000fe200078e004d */
[----:B------:R-:W-:Y:S01]  /*4950*/  ULEA UR4, UR9, UR4, 0x7 ;  /* 0x0000000409047291 */ /* 0x000fe2000f8e38ff */
[----:B------:R-:W-:Y:S11]  /*4960*/  BRA.U !UP0, `(.L_x_1) ;  /* 0xffffffc5087c7547 */ /* 0x000ff6000b83ffff */
.L_x_0:
[--C-:B------:R-:W-:Y:S01]  /*4970*/  SHF.R.S32.HI R8, RZ, 0x5, R0.reuse ;  /* 0x00000005ff087819 */ /* 0x100fe20000011400 */
[----:B------:R-:W-:Y:S01]  /*4980*/  IMAD.SHL.U32 R24, R0, 0x4, RZ ;  /* 0x0000000400187824 */ /* 0x000fe200078e00ff */
[----:B------:R-:W-:Y:S01]  /*4990*/  LOP3.LUT R9, R7, 0x60, RZ, 0xc0, !PT ;  /* 0x0000006007097812 */ /* 0x000fe200078ec0ff */
[----:B------:R-:W-:Y:S01]  /*49a0*/  BAR.SYNC.DEFER_BLOCKING 0x0 ;  /* 0x0000000000007b1d */ /* 0x000fe20000010000 */
[----:B------:R-:W-:Y:S02]  /*49b0*/  SGXT R8, R8, 0x1 ;  /* 0x000000010808781a */ /* 0x000fe40000000200 */
[----:B------:R-:W-:Y:S02]  /*49c0*/  LOP3.LUT R9, R9, 0x1c, R0, 0xf8, !PT ;  /* 0x0000001c09097812 */ /* 0x000fe400078ef800 */
[----:B------:R-:W-:Y:S01]  /*49d0*/  FSETP.GEU.AND P3, PT, R209, 1.175494350822287508e-38, PT ;  /* 0x00800000d100780b */ /* 0x000fe20003f6e000 */
[----:B------:R-:W0:Y:S01]  /*49e0*/  LDCU.64 UR4, c[0x0][0x3e0] ;  /* 0x00007c00ff0477ac */ /* 0x000e220008000a00 */
[----:B------:R-:W-:Y:S01]  /*49f0*/  LOP3.LUT R23, R9, 0x240, R8, 0x78, !PT ;  /* 0x0000024009177812 */ /* 0x000fe200078e7808 */
[----:B------:R-:W-:Y:S01]  /*4a00*/  IMAD.SHL.U32 R8, R0, 0x8, RZ ;  /* 0x0000000800087824 */ /* 0x000fe200078e00ff */
[----:B------:R-:W-:Y:S01]  /*4a10*/  SHF.R.U32.HI R9, RZ, 0x1, R3 ;  /* 0x00000001ff097819 */ /* 0x000fe20000011603 */
[----:B------:R-:W-:Y:S01]  /*4a20*/  FMUL R3, R209, 8388608 ;  /* 0x4b000000d1037820 */ /* 0x000fe20000400000 */
[----:B------:R-:W-:-:S02]  /*4a30*/  FSETP.GT.AND P2, PT, |R208|, 8.50705917302346158658e+37, PT ;  /* 0x7e800000d000780b */ /* 0x000fc40003f44200 */
[----:B------:R-:W-:Y:S02]  /*4a40*/  FSETP.GEU.AND P4, PT, |R208|, 1.175494350822287508e-38, PT ;  /* 0x00800000d000780b */ /* 0x000fe40003f8e200 */
[----:B------:R-:W-:Y:S02]  /*4a50*/  FSEL R26, R3, R209, !P3 ;  /* 0x000000d1031a7208 */ /* 0x000fe40005800000 */
[----:B------:R-:W-:Y:S02]  /*4a60*/  LOP3.LUT P0, RZ, R0, 0xe0, RZ, 0xc0, !PT ;  /* 0x000000e000ff7812 */ /* 0x000fe4000780c0ff */
[----:B------:R-:W-:Y:S01]  /*4a70*/  SHF.R.U32.HI R12, RZ, 0x1, R0 ;  /* 0x00000001ff0c7819 */ /* 0x000fe20000011600 */
[----:B------:R-:W-:Y:S01]  /*4a80*/  VIADD R0, R26, 0xc0cafb0d ;  /* 0xc0cafb0d1a007836 */ /* 0x000fe20000000000 */
[----:B------:R-:W-:Y:S01]  /*4a90*/  LOP3.LUT R11, R8, 0x38, RZ, 0xc0, !PT ;  /* 0x00000038080b7812 */ /* 0x000fe200078ec0ff */
[C---:B------:R-:W-:Y:S01]  /*4aa0*/  FMUL R8, R208.reuse, 8388608 ;  /* 0x4b000000d0087820 */ /* 0x040fe20000400000 */
[----:B------:R-:W-:Y:S01]  /*4ab0*/  FSETP.GEU.AND P1, PT, R208, 1.175494350822287508e-38, PT ;  /* 0x00800000d000780b */ /* 0x000fe20003f2e000 */
[----:B------:R-:W-:Y:S01]  /*4ac0*/  @P2 FMUL R43, R43, 0.25 ;  /* 0x3e8000002b2b2820 */ /* 0x000fe20000400000 */
[----:B------:R-:W-:Y:S01]  /*4ad0*/  LOP3.LUT R7, R7, 0x300, RZ, 0xc0, !PT ;  /* 0x0000030007077812 */ /* 0x000fe200078ec0ff */
[----:B------:R-:W-:Y:S01]  /*4ae0*/  @P2 FMUL R42, R42, 0.25 ;  /* 0x3e8000002a2a2820 */ /* 0x000fe20000400000 */
[----:B------:R-:W-:Y:S01]  /*4af0*/  LOP3.LUT R3, R0, 0xff800000, RZ, 0xc0, !PT ;  /* 0xff80000000037812 */ /* 0x000fe200078ec0ff */
[----:B------:R-:W-:Y:S01]  /*4b00*/  @P2 FMUL R99, R99, 0.25 ;  /* 0x3e80000063632820 */ /* 0x000fe20000400000 */
[----:B------:R-:W-:Y:S01]  /*4b10*/  FSEL R28, R8, R208, !P1 ;  /* 0x000000d0081c7208 */ /* 0x000fe20004800000 */
[----:B------:R-:W-:Y:S01]  /*4b20*/  @P2 FMUL R208, R208, 0.25 ;  /* 0x3e800000d0d02820 */ /* 0x000fe20000400000 */
[----:B------:R-:W-:Y:S01]  /*4b30*/  LOP3.LUT R10, R7, 0xfc, R24, 0xf8, !PT ;  /* 0x000000fc070a7812 */ /* 0x000fe200078ef818 */
[----:B------:R-:W-:Y:S01]  /*4b40*/  @P2 FMUL R98, R98, 0.25 ;  /* 0x3e80000062622820 */ /* 0x000fe20000400000 */
[----:B------:R-:W-:Y:S01]  /*4b50*/  FSEL R0, RZ, -23, P3 ;  /* 0xc1b80000ff007808 */ /* 0x000fe20001800000 */
[----:B------:R-:W-:Y:S01]  /*4b60*/  @!P4 FMUL R208, R208, 16777216 ;  /* 0x4b800000d0d0c820 */ /* 0x000fe20000400000 */
[----:B------:R-:W-:Y:S01]  /*4b70*/  I2FP.F32.S32 R7, R3 ;  /* 0x0000000300077245 */ /* 0x000fe20000201400 */
[----:B------:R-:W-:Y:S01]  /*4b80*/  @P2 FMUL R47, R47, 0.25 ;  /* 0x3e8000002f2f2820 */ /* 0x000fe20000400000 */
[C---:B------:R-:W-:Y:S01]  /*4b90*/  FSETP.GT.AND P3, PT, |R209|.reuse, 8.50705917302346158658e+37, PT ;  /* 0x7e800000d100780b */ /* 0x040fe20003f64200 */
[----:B------:R-:W-:Y:S01]  /*4ba0*/  @P2 FMUL R46, R46, 0.25 ;  /* 0x3e8000002e2e2820 */ /* 0x000fe20000400000 */
[----:B------:R-:W-:Y:S01]  /*4bb0*/  FSETP.GEU.AND P5, PT, |R209|, 1.175494350822287508e-38, PT ;  /* 0x00800000d100780b */ /* 0x000fe20003fae200 */
[----:B------:R-:W-:Y:S01]  /*4bc0*/  FFMA.FTZ R0, R7, 1.1920928955078125e-07, R0 ;  /* 0x3400000007007823 */ /* 0x000fe20000010000 */
[----:B------:R-:W-:Y:S01]  /*4bd0*/  @P2 FMUL R103, R103, 0.25 ;  /* 0x3e80000067672820 */ /* 0x000fe20000400000 */
[----:B------:R-:W1:Y:S01]  /*4be0*/  MUFU.RCP R7, R208 ;  /* 0x000000d000077308 */ /* 0x000e620000001000 */
[----:B------:R-:W-:Y:S01]  /*4bf0*/  @P2 FMUL R102, R102, 0.25 ;  /* 0x3e80000066662820 */ /* 0x000fe20000400000 */
[----:B------:R-:W-:Y:S01]  /*4c00*/  LOP3.LUT R12, R12, 0x4, RZ, 0xc0, !PT ;  /* 0x000000040c0c7812 */ /* 0x000fe200078ec0ff */
[----:B------:R-:W-:Y:S01]  /*4c10*/  @!P4 FMUL R43, R43, 16777216 ;  /* 0x4b8000002b2bc820 */ /* 0x000fe20000400000 */
[----:B------:R-:W-:Y:S01]  /*4c20*/  @!P4 FMUL R42, R42, 16777216 ;  /* 0x4b8000002a2ac820 */ /* 0x000fe20000400000 */
[----:B------:R-:W-:Y:S01]  /*4c30*/  @!P4 FMUL R99, R99, 16777216 ;  /* 0x4b8000006363c820 */ /* 0x000fe20000400000 */
[----:B------:R-:W-:Y:S01]  /*4c40*/  @!P4 FMUL R98, R98, 16777216 ;  /* 0x4b8000006262c820 */ /* 0x000fe20000400000 */
[----:B------:R-:W-:Y:S01]  /*4c50*/  @!P4 FMUL R47, R47, 16777216 ;  /* 0x4b8000002f2fc820 */ /* 0x000fe20000400000 */
[----:B------:R-:W-:Y:S01]  /*4c60*/  @P3 FMUL R209, R209, 0.25 ;  /* 0x3e800000d1d13820 */ /* 0x000fe20000400000 */
[----:B------:R-:W-:Y:S01]  /*4c70*/  @!P4 FMUL R46, R46, 16777216 ;  /* 0x4b8000002e2ec820 */ /* 0x000fe20000400000 */
[----:B------:R-:W-:Y:S01]  /*4c80*/  @!P4 FMUL R103, R103, 16777216 ;  /* 0x4b8000006767c820 */ /* 0x000fe20000400000 */
[----:B------:R-:W-:Y:S01]  /*4c90*/  @!P4 FMUL R102, R102, 16777216 ;  /* 0x4b8000006666c820 */ /* 0x000fe20000400000 */
[----:B------:R-:W-:Y:S01]  /*4ca0*/  @!P5 FMUL R209, R209, 16777216 ;  /* 0x4b800000d1d1d820 */ /* 0x000fe20000400000 */
[----:B------:R-:W-:Y:S01]  /*4cb0*/  LOP3.LUT R25, R10, R9, RZ, 0x3c, !PT ;  /* 0x000000090a197212 */ /* 0x000fe200078e3cff */
[----:B------:R-:W-:Y:S01]  /*4cc0*/  @P3 FMUL R45, R45, 0.25 ;  /* 0x3e8000002d2d3820 */ /* 0x000fe20000400000 */
[----:B------:R-:W-:Y:S01]  /*4cd0*/  IADD3 R27, PT, PT, R12, UR6, R11 ;  /* 0x000000060c1b7c10 */ /* 0x000fe2000fffe00b */
[----:B------:R-:W-:Y:S01]  /*4ce0*/  @P3 FMUL R44, R44, 0.25 ;  /* 0x3e8000002c2c3820 */ /* 0x000fe20000400000 */
[C---:B-1----:R-:W-:Y:S01]  /*4cf0*/  FMUL R8, R7.reuse, R43 ;  /* 0x0000002b07087220 */ /* 0x042fe20000400000 */
[C---:B------:R-:W-:Y:S01]  /*4d00*/  FMUL R9, R7.reuse, R42 ;  /* 0x0000002a07097220 */ /* 0x040fe20000400000 */
[C---:B------:R-:W-:Y:S01]  /*4d10*/  FMUL R12, R7.reuse, R99 ;  /* 0x00000063070c7220 */ /* 0x040fe20000400000 */
[C---:B------:R-:W-:Y:S01]  /*4d20*/  FMUL R13, R7.reuse, R98 ;  /* 0x00000062070d7220 */ /* 0x040fe20000400000 */
[C---:B------:R-:W-:Y:S01]  /*4d30*/  FMUL R15, R7.reuse, R47 ;  /* 0x0000002f070f7220 */ /* 0x040fe20000400000 */
[C---:B------:R-:W-:Y:S01]  /*4d40*/  FMUL R16, R7.reuse, R46 ;  /* 0x0000002e07107220 */ /* 0x040fe20000400000 */
[C---:B------:R-:W-:Y:S01]  /*4d50*/  FMUL R19, R7.reuse, R103 ;  /* 0x0000006707137220 */ /* 0x040fe20000400000 */
[----:B------:R-:W-:Y:S01]  /*4d60*/  FMUL R20, R7, R102 ;  /* 0x0000006607147220 */ /* 0x000fe20000400000 */
[----:B------:R-:W-:Y:S01]  /*4d70*/  @P3 FMUL R101, R101, 0.25 ;  /* 0x3e80000065653820 */ /* 0x000fe20000400000 */
[----:B------:R-:W1:Y:S01]  /*4d80*/  MUFU.RCP R7, R209 ;  /* 0x000000d100077308 */ /* 0x000e620000001000 */
[----:B------:R-:W-:Y:S01]  /*4d90*/  @P3 FMUL R100, R100, 0.25 ;  /* 0x3e80000064643820 */ /* 0x000fe20000400000 */
[----:B------:R-:W-:Y:S01]  /*4da0*/  @P3 FMUL R41, R41, 0.25 ;  /* 0x3e80000029293820 */ /* 0x000fe20000400000 */
[----:B------:R-:W-:Y:S01]  /*4db0*/  @P3 FMUL R40, R40, 0.25 ;  /* 0x3e80000028283820 */ /* 0x000fe20000400000 */
[----:B------:R-:W-:Y:S01]  /*4dc0*/  @P3 FMUL R97, R97, 0.25 ;  /* 0x3e80000061613820 */ /* 0x000fe20000400000 */
[----:B------:R-:W-:Y:S01]  /*4dd0*/  @P3 FMUL R96, R96, 0.25 ;  /* 0x3e80000060603820 */ /* 0x000fe20000400000 */
[----:B------:R-:W-:Y:S01]  /*4de0*/  @!P5 FMUL R45, R45, 16777216 ;  /* 0x4b8000002d2dd820 */ /* 0x000fe20000400000 */
[----:B------:R-:W-:Y:S01]  /*4df0*/  @!P5 FMUL R44, R44, 16777216 ;  /* 0x4b8000002c2cd820 */ /* 0x000fe20000400000 */
[----:B------:R-:W-:Y:S01]  /*4e00*/  @!P5 FMUL R101, R101, 16777216 ;  /* 0x4b8000006565d820 */ /* 0x000fe20000400000 */
[----:B------:R-:W-:Y:S01]  /*4e10*/  @!P5 FMUL R100, R100, 16777216 ;  /* 0x4b8000006464d820 */ /* 0x000fe20000400000 */
[----:B------:R-:W-:Y:S01]  /*4e20*/  @!P5 FMUL R41, R41, 16777216 ;  /* 0x4b8000002929d820 */ /* 0x000fe20000400000 */
[----:B------:R-:W-:Y:S01]  /*4e30*/  @!P5 FMUL R40, R40, 16777216 ;  /* 0x4b8000002828d820 */ /* 0x000fe20000400000 */
[----:B------:R-:W-:Y:S01]  /*4e40*/  @!P5 FMUL R97, R97, 16777216 ;  /* 0x4b8000006161d820 */ /* 0x000fe20000400000 */
[----:B------:R-:W-:Y:S01]  /*4e50*/  @!P5 FMUL R96, R96, 16777216 ;  /* 0x4b8000006060d820 */ /* 0x000fe20000400000 */
[----:B------:R-:W-:Y:S01]  /*4e60*/  F2FP.SATFINITE.E4M3.F32.PACK_AB_MERGE_C R12, R12, R13, RZ ;  /* 0x0000000d0c0c723e */ /* 0x000fe200048070ff */
[----:B------:R-:W-:Y:S01]  /*4e70*/  IMAD.IADD R3, R26, 0x1, -R3 ;  /* 0x000000011a037824 */ /* 0x000fe200078e0a03 */
[----:B------:R-:W-:Y:S01]  /*4e80*/  F2FP.SATFINITE.E4M3.F32.PACK_AB_MERGE_C R19, R19, R20, RZ ;  /* 0x000000141313723e */ /* 0x000fe200048070ff */
        /* <DEDUP_REMOVED lines=8> */
[----:B------:R-:W-:Y:S01]  /*4f10*/  F2FP.SATFINITE.E4M3.F32.PACK_AB_MERGE_C R21, R21, R22, RZ ;  /* 0x000000161515723e */ /* 0x000fe200048070ff */
[----:B------:R-:W-:Y:S01]  /*4f20*/  FADD R3, R3, -1 ;  /* 0xbf80000003037421 */ /* 0x000fe20000000000 */
[----:B------:R-:W-:Y:S01]  /*4f30*/  F2FP.SATFINITE.E4M3.F32.PACK_AB_MERGE_C R17, R17, R18, RZ ;  /* 0x000000121111723e */ /* 0x000fe200048070ff */
[----:B0-----:R-:W-:Y:S01]  /*4f40*/  UIMAD UR4, UR7, UR4, URZ ;  /* 0x00000004070472a4 */ /* 0x001fe2000f8e02ff */
[----:B------:R-:W-:-:S02]  /*4f50*/  F2FP.SATFINITE.E4M3.F32.PACK_AB_MERGE_C R13, R10, R11, RZ ;  /* 0x0000000b0a0d723e */ /* 0x000fc400048070ff */
[----:B------:R-:W-:Y:S02]  /*4f60*/  F2FP.SATFINITE.E4M3.F32.PACK_AB_MERGE_C R15, R15, R16, RZ ;  /* 0x000000100f0f723e */ /* 0x000fe400048070ff */
[----:B------:R-:W-:Y:S02]  /*4f70*/  F2FP.SATFINITE.E4M3.F32.PACK_AB_MERGE_C R7, R14, R7, RZ ;  /* 0x000000070e07723e */ /* 0x000fe400048070ff */
[----:B------:R-:W-:Y:S02]  /*4f80*/  LOP3.LUT R21, R21, 0xffff, RZ, 0xc0, !PT ;  /* 0x0000ffff15157812 */ /* 0x000fe400078ec0ff */
[----:B------:R-:W-:Y:S02]  /*4f90*/  LOP3.LUT R10, R17, 0xffff, RZ, 0xc0, !PT ;  /* 0x0000ffff110a7812 */ /* 0x000fe400078ec0ff */
[----:B------:R-:W-:Y:S02]  /*4fa0*/  LOP3.LUT R19, R19, 0xffff, RZ, 0xc0, !PT ;  /* 0x0000ffff13137812 */ /* 0x000fe400078ec0ff */
[----:B------:R-:W-:-:S02]  /*4fb0*/  LOP3.LUT R18, R15, 0xffff, RZ, 0xc0, !PT ;  /* 0x0000ffff0f127812 */ /* 0x000fc400078ec0ff */
[----:B------:R-:W-:Y:S02]  /*4fc0*/  LOP3.LUT R20, R7, 0xffff, RZ, 0xc0, !PT ;  /* 0x0000ffff07147812 */ /* 0x000fe400078ec0ff */
[----:B------:R-:W-:Y:S02]  /*4fd0*/  LOP3.LUT R22, R12, 0xffff, RZ, 0xc0, !PT ;  /* 0x0000ffff0c167812 */ /* 0x000fe400078ec0ff */
[--C-:B------:R-:W-:Y:S02]  /*4fe0*/  PRMT R11, R21, 0x3340, R10.reuse ;  /* 0x00003340150b7816 */ /* 0x100fe4000000000a */
[----:B------:R-:W-:Y:S02]  /*4ff0*/  SHF.R.U32.HI R7, RZ, 0x8, R21 ;  /* 0x00000008ff077819 */ /* 0x000fe40000011615 */
[----:B------:R-:W-:Y:S02]  /*5000*/  SHF.R.U32.HI R10, RZ, 0x8, R10 ;  /* 0x00000008ff0a7819 */ /* 0x000fe4000001160a */
[----:B------:R-:W-:-:S02]  /*5010*/  PRMT R16, R22, 0x3340, R1 ;  /* 0x0000334016107816 */ /* 0x000fc40000000001 */
[----:B------:R-:W-:Y:S02]  /*5020*/  PRMT R15, R19, 0x3340, R18 ;  /* 0x00003340130f7816 */ /* 0x000fe40000000012 */
[----:B------:R-:W-:Y:S02]  /*5030*/  LOP3.LUT R10, R10, 0xffff, RZ, 0xc0, !PT ;  /* 0x0000ffff0a0a7812 */ /* 0x000fe400078ec0ff */
[----:B------:R-:W-:Y:S02]  /*5040*/  LOP3.LUT R7, R7, 0xffff, RZ, 0xc0, !PT ;  /* 0x0000ffff07077812 */ /* 0x000fe400078ec0ff */
[----:B------:R-:W-:Y:S02]  /*5050*/  PRMT R17, R15, 0x5410, R16 ;  /* 0x000054100f117816 */ /* 0x000fe40000000010 */
[----:B------:R-:W-:Y:S02]  /*5060*/  PRMT R14, R20, 0x3340, R1 ;  /* 0x00003340140e7816 */ /* 0x000fe40000000001 */
[----:B------:R-:W-:-:S02]  /*5070*/  F2FP.SATFINITE.E4M3.F32.PACK_AB_MERGE_C R12, R8, R9, RZ ;  /* 0x00000009080c723e */ /* 0x000fc400048070ff */
[----:B------:R-:W-:Y:S01]  /*5080*/  PRMT R15, R7, 0x3340, R10 ;  /* 0x00003340070f7816 */ /* 0x000fe2000000000a */
[----:B------:R-:W-:Y:S01]  /*5090*/  VIADD R7, R28, 0xc0cafb0d ;  /* 0xc0cafb0d1c077836 */ /* 0x000fe20000000000 */
[----:B------:R-:W-:Y:S02]  /*50a0*/  SHF.R.U32.HI R9, RZ, 0x8, R20 ;  /* 0x00000008ff097819 */ /* 0x000fe40000011614 */
[----:B------:R-:W-:Y:S02]  /*50b0*/  PRMT R14, R11, 0x5410, R14 ;  /* 0x000054100b0e7816 */ /* 0x000fe4000000000e */
[----:B------:R-:W-:Y:S02]  /*50c0*/  LOP3.LUT R11, R9, 0xffff, RZ, 0xc0, !PT ;  /* 0x0000ffff090b7812 */ /* 0x000fe400078ec0ff */
[----:B------:R-:W-:Y:S02]  /*50d0*/  LOP3.LUT R9, R7, 0xff800000, RZ, 0xc0, !PT ;  /* 0xff80000007097812 */ /* 0x000fe400078ec0ff */
[----:B------:R-:W-:-:S02]  /*50e0*/  SHF.R.U32.HI R8, RZ, 0x8, R19 ;  /* 0x00000008ff087819 */ /* 0x000fc40000011613 */
[----:B------:R-:W-:Y:S01]  /*50f0*/  SHF.R.U32.HI R10, RZ, 0x8, R18 ;  /* 0x00000008ff0a7819 */ /* 0x000fe20000011612 */
[----:B------:R-:W-:Y:S01]  /*5100*/  IMAD.IADD R7, R28, 0x1, -R9 ;  /* 0x000000011c077824 */ /* 0x000fe200078e0a09 */
[----:B------:R-:W-:Y:S02]  /*5110*/  LOP3.LUT R19, R8, 0xffff, RZ, 0xc0, !PT ;  /* 0x0000ffff08137812 */ /* 0x000fe400078ec0ff */
[----:B------:R-:W-:Y:S02]  /*5120*/  SHF.R.U32.HI R8, RZ, 0x8, R22 ;  /* 0x00000008ff087819 */ /* 0x000fe40000011616 */
[----:B------:R-:W-:Y:S01]  /*5130*/  PRMT R16, R11, 0x3340, R2 ;  /* 0x000033400b107816 */ /* 0x000fe20000000002 */
[----:B------:R-:W-:Y:S01]  /*5140*/  FADD R11, R7, -1 ;  /* 0xbf800000070b7421 */ /* 0x000fe20000000000 */
[----:B------:R-:W-:Y:S02]  /*5150*/  LOP3.LUT R10, R10, 0xffff, RZ, 0xc0, !PT ;  /* 0x0000ffff0a0a7812 */ /* 0x000fe400078ec0ff */
[----:B------:R-:W-:-:S02]  /*5160*/  LOP3.LUT R7, R8, 0xffff, RZ, 0xc0, !PT ;  /* 0x0000ffff08077812 */ /* 0x000fc400078ec0ff */
[----:B------:R-:W-:Y:S02]  /*5170*/  LOP3.LUT R13, R13, 0xffff, RZ, 0xc0, !PT ;  /* 0x0000ffff0d0d7812 */ /* 0x000fe400078ec0ff */
[----:B------:R-:W-:Y:S01]  /*5180*/  PRMT R19, R19, 0x3340, R10 ;  /* 0x0000334013137816 */ /* 0x000fe2000000000a */
[----:B------:R-:W-:Y:S01]  /*5190*/  IMAD.MOV.U32 R10, RZ, RZ, 0x3dc6b27f ;  /* 0x3dc6b27fff0a7424 */ /* 0x000fe200078e00ff */
[----:B------:R-:W-:Y:S02]  /*51a0*/  PRMT R18, R7, 0x3340, R2 ;  /* 0x0000334007127816 */ /* 0x000fe40000000002 */
[--C-:B------:R-:W-:Y:S01]  /*51b0*/  PRMT R14, R14, 0x4210, R13.reuse ;  /* 0x000042100e0e7816 */ /* 0x100fe2000000000d */
[-C--:B------:R-:W-:Y:S01]  /*51c0*/  FFMA.FTZ R8, R3, R10.reuse, -0.16845393180847167969 ;  /* 0xbe2c7f3003087423 */ /* 0x080fe2000001000a */
[----:B------:R-:W-:Y:S01]  /*51d0*/  PRMT R16, R15, 0x5410, R16 ;  /* 0x000054100f107816 */ /* 0x000fe20000000010 */
[----:B------:R-:W-:Y:S01]  /*51e0*/  FFMA.FTZ R10, R11, R10, -0.16845393180847167969 ;  /* 0xbe2c7f300b0a7423 */ /* 0x000fe2000001000a */
[----:B------:R-:W-:Y:S01]  /*51f0*/  LOP3.LUT R12, R12, 0xffff, RZ, 0xc0, !PT ;  /* 0x0000ffff0c0c7812 */ /* 0x000fe200078ec0ff */
[----:B------:R0:W-:Y:S01]  /*5200*/  STS [R23+UR6], R14 ;  /* 0x0000000e17007988 */ /* 0x0001e20008000806 */
[----:B------:R-:W-:Y:S01]  /*5210*/  PRMT R19, R19, 0x5410, R18 ;  /* 0x0000541013137816 */ /* 0x000fe20000000012 */
[----:B------:R-:W-:Y:S01]  /*5220*/  FFMA.FTZ R8, R3, R8, 0.1716887056827545166 ;  /* 0x3e2fcf2a03087423 */ /* 0x000fe20000010008 */
[----:B------:R-:W-:Y:S01]  /*5230*/  PRMT R16, R16, 0x5210, R13 ;  /* 0x0000521010107816 */ /* 0x000fe2000000000d */
[----:B------:R-:W-:Y:S01]  /*5240*/  FFMA.FTZ R10, R11, R10, 0.1716887056827545166 ;  /* 0x3e2fcf2a0b0a7423 */ /* 0x000fe2000001000a */
[----:B------:R-:W-:Y:S01]  /*5250*/  LOP3.LUT R7, R23, 0x20, RZ, 0x3c, !PT ;  /* 0x0000002017077812 */ /* 0x000fe200078e3cff */
[----:B------:R-:W-:Y:S01]  /*5260*/  FFMA.FTZ R8, R3, R8, -0.17900948226451873779 ;  /* 0xbe374e4303087423 */ /* 0x000fe20000010008 */
[----:B------:R-:W1:Y:S01]  /*5270*/  LDC R15, c[0x0][0x3e8] ;  /* 0x0000fa00ff0f7b82 */ /* 0x000e620000000800 */
[----:B------:R-:W-:Y:S01]  /*5280*/  STS [R23+UR6+0x80], R16 ;  /* 0x0000801017007988 */ /* 0x000fe20008000806 */
[----:B------:R-:W-:Y:S01]  /*5290*/  FFMA.FTZ R10, R11, R10, -0.17900948226451873779 ;  /* 0xbe374e430b0a7423 */ /* 0x000fe2000001000a */
[--C-:B0-----:R-:W-:Y:S01]  /*52a0*/  PRMT R14, R17, 0x4210, R12.reuse ;  /* 0x00004210110e7816 */ /* 0x101fe2000000000c */
[----:B------:R-:W-:Y:S01]  /*52b0*/  FFMA.FTZ R8, R3, R8, 0.20512372255325317383 ;  /* 0x3e520bf403087423 */ /* 0x000fe20000010008 */
[----:B------:R-:W-:Y:S01]  /*52c0*/  PRMT R12, R19, 0x5210, R12 ;  /* 0x00005210130c7816 */ /* 0x000fe2000000000c */
[----:B------:R-:W-:Y:S01]  /*52d0*/  FFMA.FTZ R10, R11, R10, 0.20512372255325317383 ;  /* 0x3e520bf40b0a7423 */ /* 0x000fe2000001000a */
[----:B------:R-:W-:Y:S01]  /*52e0*/  ISETP.GE.U32.AND P2, PT, R26, 0x7f800000, PT ;  /* 0x7f8000001a00780c */ /* 0x000fe20003f46070 */
[----:B------:R-:W-:Y:S01]  /*52f0*/  STS [R7+UR6+0x100], R14 ;  /* 0x0001000e07007988 */ /* 0x000fe20008000806 */
[----:B------:R-:W-:Y:S01]  /*5300*/  FFMA.FTZ R8, R3, R8, -0.24046532809734344482 ;  /* 0xbe763c8b03087423 */ /* 0x000fe20000010008 */
[----:B------:R-:W-:Y:S01]  /*5310*/  FFMA.FTZ R10, R11, R10, -0.24046532809734344482 ;  /* 0xbe763c8b0b0a7423 */ /* 0x000fe2000001000a */
[----:B------:R-:W0:Y:S01]  /*5320*/  LDC.64 R18, c[0x0][0x398] ;  /* 0x0000e600ff127b82 */ /* 0x000e220000000a00 */
[----:B------:R2:W-:Y:S01]  /*5330*/  STS [R7+UR6+0x180], R12 ;  /* 0x0001800c07007988 */ /* 0x0005e20008000806 */
[----:B------:R-:W-:Y:S01]  /*5340*/  FFMA.FTZ R8, R3, R8, 0.28857114911079406738 ;  /* 0x3e93bf9903087423 */ /* 0x000fe20000010008 */
[----:B------:R-:W-:Y:S01]  /*5350*/  FFMA.FTZ R10, R11, R10, 0.28857114911079406738 ;  /* 0x3e93bf990b0a7423 */ /* 0x000fe2000001000a */
[----:B------:R-:W-:-:S04]  /*5360*/  ISETP.GE.U32.AND P3, PT, R28, 0x7f800000, PT ;  /* 0x7f8000001c00780c */ /* 0x000fc80003f66070 */
[----:B------:R-:W-:Y:S01]  /*5370*/  BAR.SYNC.DEFER_BLOCKING 0x0 ;  /* 0x0000000000007b1d */ /* 0x000fe20000010000 */
[----:B------:R-:W-:Y:S01]  /*5380*/  FFMA.FTZ R8, R3, R8, -0.36067417263984680176 ;  /* 0xbeb8aa4903087423 */ /* 0x000fe20000010008 */
[----:B------:R-:W-:Y:S01]  /*5390*/  FFMA.FTZ R10, R11, R10, -0.36067417263984680176 ;  /* 0xbeb8aa490b0a7423 */ /* 0x000fe2000001000a */
[----:B------:R-:W-:Y:S02]  /*53a0*/  LOP3.LUT R5, R5, 0x78, RZ, 0xc0, !PT ;  /* 0x0000007805057812 */ /* 0x000fe400078ec0ff */
[----:B------:R-:W-:Y:S01]  /*53b0*/  FFMA.FTZ R8, R3, R8, 0.48089820146560668945 ;  /* 0x3ef6384a03087423 */ /* 0x000fe20000010008 */
[----:B------:R-:W-:Y:S01]  /*53c0*/  FFMA.FTZ R10, R11, R10, 0.48089820146560668945 ;  /* 0x3ef6384a0b0a7423 */ /* 0x000fe2000001000a */
[----:B--2---:R-:W-:Y:S01]  /*53d0*/  FSEL R7, RZ, -23, P1 ;  /* 0xc1b80000ff077808 */ /* 0x004fe20000800000 */
[-C--:B-1----:R-:W-:Y:S02]  /*53e0*/  IMAD R4, R4, R15.reuse, RZ ;  /* 0x0000000f04047224 */ /* 0x082fe400078e02ff */
[----:B------:R-:W-:Y:S01]  /*53f0*/  FFMA.FTZ R8, R3, R8, -0.72134751081466674805 ;  /* 0xbf38aa3b03087423 */ /* 0x000fe20000010008 */
[----:B------:R-:W-:Y:S01]  /*5400*/  FFMA.FTZ R10, R11, R10, -0.72134751081466674805 ;  /* 0xbf38aa3b0b0a7423 */ /* 0x000fe2000001000a */
[----:B------:R-:W-:Y:S01]  /*5410*/  IMAD R13, R6, R15, RZ ;  /* 0x0000000f060d7224 */ /* 0x000fe200078e02ff */
[----:B------:R-:W-:Y:S01]  /*5420*/  FSETP.NEU.AND P1, PT, R26, RZ, PT ;  /* 0x000000ff1a00720b */ /* 0x000fe20003f2d000 */
[----:B------:R-:W-:Y:S01]  /*5430*/  FMUL R8, R3, R8 ;  /* 0x0000000803087220 */ /* 0x000fe20000400000 */
[----:B------:R-:W-:Y:S01]  /*5440*/  FMUL R12, R11, R10 ;  /* 0x0000000a0b0c7220 */ /* 0x000fe20000400000 */
[----:B------:R-:W-:Y:S01]  /*5450*/  I2FP.F32.S32 R10, R9 ;  /* 0x00000009000a7245 */ /* 0x000fe20000201400 */
[----:B------:R-:W-:-:S02]  /*5460*/  @P3 IMAD.MOV.U32 R9, RZ, RZ, 0x7f800000 ;  /* 0x7f800000ff093424 */ /* 0x000fc400078e00ff */
[----:B------:R-:W-:Y:S01]  /*5470*/  FMUL R8, R3, R8 ;  /* 0x0000000803087220 */ /* 0x000fe20000400000 */
[----:B------:R-:W-:Y:S01]  /*5480*/  FMUL R12, R11, R12 ;  /* 0x0000000c0b0c7220 */ /* 0x000fe20000400000 */
[----:B------:R-:W1:Y:S01]  /*5490*/  LDC.64 R22, c[0x0][0x3a0] ;  /* 0x0000e800ff167b82 */ /* 0x000e620000000a00 */
[----:B------:R-:W-:Y:S01]  /*54a0*/  FFMA.FTZ R7, R10, 1.1920928955078125e-07, R7 ;  /* 0x340000000a077823 */ /* 0x000fe20000010007 */
[----:B------:R-:W-:Y:S01]  /*54b0*/  FFMA.FTZ R3, R3, 1.4426950216293334961, R8 ;  /* 0x3fb8aa3b03037823 */ /* 0x000fe20000010008 */
[----:B------:R-:W-:Y:S01]  /*54c0*/  FFMA.FTZ R12, R11, 1.4426950216293334961, R12 ;  /* 0x3fb8aa3b0b0c7823 */ /* 0x000fe2000001000c */
[----:B------:R-:W-:Y:S01]  /*54d0*/  @P2 IMAD.MOV.U32 R8, RZ, RZ, 0x7f800000 ;  /* 0x7f800000ff082424 */ /* 0x000fe200078e00ff */
[----:B------:R-:W2:Y:S01]  /*54e0*/  LDS R25, [R25+UR6] ;  /* 0x0000000619197984 */ /* 0x000ea20008000800 */
[----:B------:R-:W-:Y:S01]  /*54f0*/  FADD R0, R0, R3 ;  /* 0x0000000300007221 */ /* 0x000fe20000000000 */
[----:B------:R-:W-:Y:S01]  /*5500*/  FADD R3, R7, R12 ;  /* 0x0000000c07037221 */ /* 0x000fe20000000000 */
[----:B------:R-:W-:Y:S01]  /*5510*/  IMAD R7, R2, UR5, RZ ;  /* 0x0000000502077c24 */ /* 0x000fe2000f8e02ff */
[----:B------:R-:W-:Y:S01]  /*5520*/  USHF.R.S32.HI UR5, URZ, 0x1f, UR4 ;  /* 0x0000001fff057899 */ /* 0x000fe20008011404 */
[----:B------:R-:W-:Y:S01]  /*5530*/  @P2 FFMA.FTZ R0, R26, R8, +INF ;  /* 0x7f8000001a002423 */ /* 0x000fe20000010008 */
[----:B------:R-:W-:Y:S01]  /*5540*/  @P3 FFMA.FTZ R3, R28, R9, +INF ;  /* 0x7f8000001c033423 */ /* 0x000fe20000010009 */
[----:B------:R-:W-:Y:S01]  /*5550*/  IMAD R9, R15, 0x8, R4 ;  /* 0x000000080f097824 */ /* 0x000fe200078e0204 */
[----:B0-----:R-:W-:Y:S01]  /*5560*/  IADD3 R10, P4, P5, R7, UR4, R18 ;  /* 0x00000004070a7c10 */ /* 0x001fe2000fd9e012 */
[----:B------:R-:W0:Y:S01]  /*5570*/  LDCU UR4, c[0x0][0x3ec] ;  /* 0x00007d80ff0477ac */ /* 0x000e220008000800 */
[----:B------:R-:W-:Y:S01]  /*5580*/  SHF.R.S32.HI R8, RZ, 0x1f, R7 ;  /* 0x0000001fff087819 */ /* 0x000fe20000011407 */
[----:B------:R-:W-:Y:S01]  /*5590*/  IMAD R11, R15, 0x8, R9 ;  /* 0x000000080f0b7824 */ /* 0x000fe200078e0209 */
[----:B------:R-:W-:-:S02]  /*55a0*/  IADD3 R6, P3, PT, R4, R10, RZ ;  /* 0x0000000a04067210 */ /* 0x000fc40007f7e0ff */
[----:B------:R-:W-:Y:S02]  /*55b0*/  IADD3.X R14, PT, PT, R8, UR5, R19, P4, P5 ;  /* 0x00000005080e7c10 */ /* 0x000fe4000a7ea413 */
[-C--:B------:R-:W-:Y:S02]  /*55c0*/  IADD3 R8, P4, PT, R9, R10.reuse, RZ ;  /* 0x0000000a09087210 */ /* 0x080fe40007f9e0ff */
[----:B------:R-:W-:Y:S02]  /*55d0*/  IADD3 R12, P5, PT, R13, R10, RZ ;  /* 0x0000000a0d0c7210 */ /* 0x000fe40007fbe0ff */
[----:B------:R-:W-:Y:S02]  /*55e0*/  LEA.HI.X.SX32 R7, R4, R14, 0x1, P3 ;  /* 0x0000000e04077211 */ /* 0x000fe400018f0eff */
[----:B------:R-:W-:Y:S02]  /*55f0*/  IADD3 R10, P3, PT, R11, R10, RZ ;  /* 0x0000000a0b0a7210 */ /* 0x000fe40007f7e0ff */
[----:B------:R-:W-:-:S02]  /*5600*/  LEA.HI.X.SX32 R9, R9, R14, 0x1, P4 ;  /* 0x0000000e09097211 */ /* 0x000fc400020f0eff */
[-C--:B------:R-:W-:Y:S01]  /*5610*/  LEA.HI.X.SX32 R11, R11, R14.reuse, 0x1, P3 ;  /* 0x0000000e0b0b7211 */ /* 0x080fe200018f0eff */
[----:B0-----:R-:W-:Y:S01]  /*5620*/  UIMAD UR4, UR7, UR4, URZ ;  /* 0x00000004070472a4 */ /* 0x001fe2000f8e02ff */
[----:B------:R-:W-:Y:S02]  /*5630*/  LEA.HI.X.SX32 R13, R13, R14, 0x1, P5 ;  /* 0x0000000e0d0d7211 */ /* 0x000fe400028f0eff */
[----:B------:R-:W-:Y:S01]  /*5640*/  FSETP.NEU.AND P2, PT, R28, RZ, PT ;  /* 0x000000ff1c00720b */ /* 0x000fe20003f4d000 */
[----:B------:R-:W-:Y:S01]  /*5650*/  USHF.L.U32 UR7, UR4, 0x2, URZ ;  /* 0x0000000204077899 */ /* 0x000fe200080006ff */
[----:B------:R-:W-:Y:S01]  /*5660*/  FSEL R15, R0, -INF , P1 ;  /* 0xff800000000f7808 */ /* 0x000fe20000800000 */
[----:B------:R-:W-:Y:S01]  /*5670*/  UIMAD.WIDE UR4, UR4, 0x4, URZ ;  /* 0x00000004040478a5 */ /* 0x000fe2000f8e02ff */
[----:B------:R-:W-:Y:S01]  /*5680*/  FSEL R0, R3, -INF , P2 ;  /* 0xff80000003007808 */ /* 0x000fe20001000000 */
[----:B------:R-:W-:Y:S01]  /*5690*/  IMAD.SHL.U32 R3, R2, 0x4, RZ ;  /* 0x0000000402037824 */ /* 0x000fe200078e00ff */
[----:B------:R-:W-:Y:S01]  /*56a0*/  LOP3.LUT R24, R24, 0x40, RZ, 0xc0, !PT ;  /* 0x0000004018187812 */ /* 0x000fe200078ec0ff */
[----:B------:R-:W-:-:S02]  /*56b0*/  FFMA R76, R15, 0.69314718246459960938, R104 ;  /* 0x3f3172180f4c7823 */ /* 0x000fc40000000068 */
[----:B------:R-:W-:Y:S01]  /*56c0*/  FFMA R77, R0, 0.69314718246459960938, R77 ;  /* 0x3f317218004d7823 */ /* 0x000fe2000000004d */
[C---:B--2---:R-:W-:Y:S01]  /*56d0*/  PRMT R17, R25.reuse, 0x7770, RZ ;  /* 0x0000777019117816 */ /* 0x044fe200000000ff */
[----:B------:R-:W-:Y:S01]  /*56e0*/  IMAD.HI R0, R2, 0x4, RZ ;  /* 0x0000000402007827 */ /* 0x000fe200078e02ff */
[C---:B------:R-:W-:Y:S02]  /*56f0*/  PRMT R19, R25.reuse, 0x7771, RZ ;  /* 0x0000777119137816 */ /* 0x040fe400000000ff */
[C---:B------:R-:W-:Y:S01]  /*5700*/  PRMT R21, R25.reuse, 0x7772, RZ ;  /* 0x0000777219157816 */ /* 0x040fe200000000ff */
[----:B------:R0:W-:Y:S01]  /*5710*/  STG.E.U8 desc[UR10][R6.64], R17 ;  /* 0x0000001106007986 */ /* 0x0001e2000c10110a */
[----:B------:R-:W-:Y:S01]  /*5720*/  PRMT R25, R25, 0x7773, RZ ;  /* 0x0000777319197816 */ /* 0x000fe200000000ff */
[----:B------:R-:W-:Y:S01]  /*5730*/  IMAD.IADD R24, R24, 0x1, R27 ;  /* 0x0000000118187824 */ /* 0x000fe200078e021b */
[----:B-1----:R-:W-:Y:S01]  /*5740*/  IADD3 R2, P1, P2, R3, UR7, R22 ;  /* 0x0000000703027c10 */ /* 0x002fe2000fa3e016 */
[----:B------:R0:W-:Y:S03]  /*5750*/  STG.E.U8 desc[UR10][R8.64], R19 ;  /* 0x0000001308007986 */ /* 0x0001e6000c10110a */
[----:B------:R-:W-:Y:S01]  /*5760*/  IADD3.X R3, PT, PT, R0, UR5, R23, P1, P2 ;  /* 0x0000000500037c10 */ /* 0x000fe20008fe4417 */
[----:B------:R0:W-:Y:S04]  /*5770*/  STG.E.U8 desc[UR10][R10.64], R21 ;  /* 0x000000150a007986 */ /* 0x0001e8000c10110a */
[----:B------:R0:W-:Y:S01]  /*5780*/  STG.E.U8 desc[UR10][R12.64], R25 ;  /* 0x000000190c007986 */ /* 0x0001e2000c10110a */
[----:B------:R-:W-:Y:S06]  /*5790*/  BAR.SYNC.DEFER_BLOCKING 0x0 ;  /* 0x0000000000007b1d */ /* 0x000fec0000010000 */
[----:B------:R0:W-:Y:S02]  /*57a0*/  STS.64 [R5+UR6], R76 ;  /* 0x0000004c05007988 */ /* 0x0001e40008000a06 */
[----:B------:R-:W-:Y:S06]  /*57b0*/  BAR.SYNC.DEFER_BLOCKING 0x0 ;  /* 0x0000000000007b1d */ /* 0x000fec0000010000 */
[----:B------:R-:W-:Y:S05]  /*57c0*/  @P0 EXIT ;  /* 0x000000000000094d */ /* 0x000fea0003800000 */
[----:B0-----:R-:W0:Y:S04]  /*57d0*/  LDS R5, [R24] ;  /* 0x0000000018057984 */ /* 0x001e280000000800 */
[----:B0-----:R-:W-:Y:S01]  /*57e0*/  STG.E desc[UR10][R2.64], R5 ;  /* 0x0000000502007986 */ /* 0x001fe2000c10190a */
[----:B------:R-:W-:Y:S05]  /*57f0*/  EXIT ;  /* 0x000000000000794d */ /* 0x000fea0003800000 */
.L_x_2:
[----:B------:R-:W-:-:S00]  /*5800*/  BRA `(.L_x_2) ;  /* 0xfffffffc00fc7947 */ /* 0x000fc0000383ffff */
[----:B------:R-:W-:-:S00]  /*5810*/  NOP ;  /* 0x0000000000007918 */ /* 0x000fc00000000000 */
        /* <DEDUP_REMOVED lines=14> */
.L_x_3:


//--------------------- .nv.global.init           --------------------------
	.section	.nv.global.init,"aw",@progbits
.nv.global.init:
	.type		_$_str,@object
	.size		_$_str,(.L_0 - _$_str)
_$_str:
        /*0000*/ 	.byte	0x5f, 0x5f, 0x43, 0x55, 0x44, 0x41, 0x5f, 0x46, 0x54, 0x5a, 0x00
.L_0:


//--------------------- .nv.shared.attn_fwd       --------------------------
	.section	.nv.shared.attn_fwd,"aw",@nobits
	.sectionflags	@""
	.align	16
	.zero		1024


//--------------------- .nv.shared.reserved.0     --------------------------
	.section	.nv.shared.reserved.0,"aw",@nobits
	.weak		__nv_reservedSMEM_offset_0_alias
	.size		__nv_reservedSMEM_offset_0_alias, 0, 64
	.other		__nv_reservedSMEM_offset_0_alias,@"STO_CUDA_RESERVED_SHARED STV_DEFAULT"
__nv_reservedSMEM_offset_0_alias:
	.zero		0
	.zero		64


//--------------------- .nv.constant0.attn_fwd    --------------------------
	.section	.nv.constant0.attn_fwd,"a",@progbits
	.sectionflags	@""
	.align	4
.nv.constant0.attn_fwd:
	.zero		1032


//--------------------- SYMBOLS --------------------------

	.type		.nv.reservedSmem.offset0,@object
	.size		.nv.reservedSmem.offset0,0x4
	.type		.nv.reservedSmem.cap,@object
	.size		.nv.reservedSmem.cap,0x4
